//
// Generated by NVIDIA NVVM Compiler
//
// Compiler Build ID: CL-36424714
// Cuda compilation tools, release 13.0, V13.0.88
// Based on NVVM 20.0.0
//

.version 9.0
.target sm_100
.address_size 64

	// .globl	_Z14online_softmaxPKfPfii
.extern .shared .align 16 .b8 shared_max[];

.visible .entry _Z14online_softmaxPKfPfii(
	.param .u64 .ptr .align 1 _Z14online_softmaxPKfPfii_param_0,
	.param .u64 .ptr .align 1 _Z14online_softmaxPKfPfii_param_1,
	.param .u32 _Z14online_softmaxPKfPfii_param_2,
	.param .u32 _Z14online_softmaxPKfPfii_param_3
)
{
	.reg .pred 	%p<20>;
	.reg .b32 	%r<115>;
	.reg .b32 	%f<259>;
	.reg .b64 	%rd<26>;

	ld.param.u64 	%rd3, [_Z14online_softmaxPKfPfii_param_0];
	ld.param.u64 	%rd4, [_Z14online_softmaxPKfPfii_param_1];
	ld.param.u32 	%r37, [_Z14online_softmaxPKfPfii_param_2];
	ld.param.u32 	%r36, [_Z14online_softmaxPKfPfii_param_3];
	cvta.to.global.u64 	%rd1, %rd4;
	cvta.to.global.u64 	%rd2, %rd3;
	mov.u32 	%r38, %ntid.x;
	clz.b32 	%r1, %r38;
	mov.b32 	%r39, -2147483648;
	shr.u32 	%r2, %r39, %r1;
	mov.u32 	%r3, %ctaid.x;
	mov.u32 	%r114, %tid.x;
	setp.ge.s32 	%p1, %r3, %r37;
	@%p1 bra 	$L__BB0_22;
	shl.b32 	%r40, %r2, 2;
	mov.u32 	%r41, shared_max;
	add.s32 	%r5, %r41, %r40;
	setp.ge.u32 	%p2, %r114, %r2;
	shl.b32 	%r42, %r114, 2;
	add.s32 	%r6, %r41, %r42;
	add.s32 	%r7, %r5, %r42;
	@%p2 bra 	$L__BB0_10;
	setp.ge.s32 	%p3, %r114, %r36;
	mov.f32 	%f258, 0f00000000;
	mov.f32 	%f257, 0fFF800000;
	@%p3 bra 	$L__BB0_9;
	mul.lo.s32 	%r8, %r36, %r3;
	add.s32 	%r43, %r114, %r2;
	max.u32 	%r44, %r36, %r43;
	setp.lt.u32 	%p4, %r43, %r36;
	selp.u32 	%r45, 1, 0, %p4;
	add.s32 	%r46, %r43, %r45;
	sub.s32 	%r47, %r44, %r46;
	xor.b32  	%r48, %r1, 31;
	shr.u32 	%r49, %r47, %r48;
	add.s32 	%r9, %r49, %r45;
	and.b32  	%r50, %r9, 3;
	setp.eq.s32 	%p5, %r50, 3;
	mov.f32 	%f257, 0fFF800000;
	mov.f32 	%f258, 0f00000000;
	mov.u32 	%r108, %r114;
	@%p5 bra 	$L__BB0_6;
	add.s32 	%r106, %r114, %r8;
	add.s32 	%r51, %r9, 1;
	and.b32  	%r52, %r51, 3;
	neg.s32 	%r105, %r52;
	mov.f32 	%f250, 0fFF800000;
	mov.f32 	%f258, 0f00000000;
	mov.u32 	%r108, %r114;
$L__BB0_5:
	.pragma "nounroll";
	mul.wide.s32 	%rd5, %r106, 4;
	add.s64 	%rd6, %rd2, %rd5;
	ld.global.nc.f32 	%f24, [%rd6];
	max.f32 	%f257, %f250, %f24;
	sub.f32 	%f25, %f250, %f257;
	fma.rn.f32 	%f26, %f25, 0f3BBB989D, 0f3F000000;
	cvt.sat.f32.f32 	%f27, %f26;
	mov.f32 	%f28, 0f4B400001;
	mov.f32 	%f29, 0f437C0000;
	fma.rm.f32 	%f30, %f27, %f29, %f28;
	add.f32 	%f31, %f30, 0fCB40007F;
	neg.f32 	%f32, %f31;
	fma.rn.f32 	%f33, %f25, 0f3FB8AA3B, %f32;
	fma.rn.f32 	%f34, %f25, 0f32A57060, %f33;
	mov.b32 	%r53, %f30;
	shl.b32 	%r54, %r53, 23;
	mov.b32 	%f35, %r54;
	ex2.approx.ftz.f32 	%f36, %f34;
	mul.f32 	%f37, %f36, %f35;
	mul.f32 	%f38, %f258, %f37;
	sub.f32 	%f39, %f24, %f257;
	fma.rn.f32 	%f40, %f39, 0f3BBB989D, 0f3F000000;
	cvt.sat.f32.f32 	%f41, %f40;
	fma.rm.f32 	%f42, %f41, %f29, %f28;
	add.f32 	%f43, %f42, 0fCB40007F;
	neg.f32 	%f44, %f43;
	fma.rn.f32 	%f45, %f39, 0f3FB8AA3B, %f44;
	fma.rn.f32 	%f46, %f39, 0f32A57060, %f45;
	mov.b32 	%r55, %f42;
	shl.b32 	%r56, %r55, 23;
	mov.b32 	%f47, %r56;
	ex2.approx.ftz.f32 	%f48, %f46;
	fma.rn.f32 	%f258, %f48, %f47, %f38;
	add.s32 	%r108, %r108, %r2;
	add.s32 	%r106, %r106, %r2;
	add.s32 	%r105, %r105, 1;
	setp.ne.s32 	%p6, %r105, 0;
	mov.f32 	%f250, %f257;
	@%p6 bra 	$L__BB0_5;
$L__BB0_6:
	setp.lt.u32 	%p7, %r9, 3;
	@%p7 bra 	$L__BB0_9;
	cvt.u64.u32 	%rd9, %r40;
$L__BB0_8:
	add.s32 	%r57, %r108, %r8;
	mul.wide.s32 	%rd7, %r57, 4;
	add.s64 	%rd8, %rd2, %rd7;
	ld.global.nc.f32 	%f49, [%rd8];
	max.f32 	%f50, %f257, %f49;
	sub.f32 	%f51, %f257, %f50;
	fma.rn.f32 	%f52, %f51, 0f3BBB989D, 0f3F000000;
	cvt.sat.f32.f32 	%f53, %f52;
	mov.f32 	%f54, 0f4B400001;
	mov.f32 	%f55, 0f437C0000;
	fma.rm.f32 	%f56, %f53, %f55, %f54;
	add.f32 	%f57, %f56, 0fCB40007F;
	neg.f32 	%f58, %f57;
	fma.rn.f32 	%f59, %f51, 0f3FB8AA3B, %f58;
	fma.rn.f32 	%f60, %f51, 0f32A57060, %f59;
	mov.b32 	%r58, %f56;
	shl.b32 	%r59, %r58, 23;
	mov.b32 	%f61, %r59;
	ex2.approx.ftz.f32 	%f62, %f60;
	mul.f32 	%f63, %f62, %f61;
	mul.f32 	%f64, %f258, %f63;
	sub.f32 	%f65, %f49, %f50;
	fma.rn.f32 	%f66, %f65, 0f3BBB989D, 0f3F000000;
	cvt.sat.f32.f32 	%f67, %f66;
	fma.rm.f32 	%f68, %f67, %f55, %f54;
	add.f32 	%f69, %f68, 0fCB40007F;
	neg.f32 	%f70, %f69;
	fma.rn.f32 	%f71, %f65, 0f3FB8AA3B, %f70;
	fma.rn.f32 	%f72, %f65, 0f32A57060, %f71;
	mov.b32 	%r60, %f68;
	shl.b32 	%r61, %r60, 23;
	mov.b32 	%f73, %r61;
	ex2.approx.ftz.f32 	%f74, %f72;
	fma.rn.f32 	%f75, %f74, %f73, %f64;
	add.s64 	%rd10, %rd8, %rd9;
	ld.global.nc.f32 	%f76, [%rd10];
	max.f32 	%f77, %f50, %f76;
	sub.f32 	%f78, %f50, %f77;
	fma.rn.f32 	%f79, %f78, 0f3BBB989D, 0f3F000000;
	cvt.sat.f32.f32 	%f80, %f79;
	fma.rm.f32 	%f81, %f80, %f55, %f54;
	add.f32 	%f82, %f81, 0fCB40007F;
	neg.f32 	%f83, %f82;
	fma.rn.f32 	%f84, %f78, 0f3FB8AA3B, %f83;
	fma.rn.f32 	%f85, %f78, 0f32A57060, %f84;
	mov.b32 	%r63, %f81;
	shl.b32 	%r64, %r63, 23;
	mov.b32 	%f86, %r64;
	ex2.approx.ftz.f32 	%f87, %f85;
	mul.f32 	%f88, %f87, %f86;
	mul.f32 	%f89, %f75, %f88;
	sub.f32 	%f90, %f76, %f77;
	fma.rn.f32 	%f91, %f90, 0f3BBB989D, 0f3F000000;
	cvt.sat.f32.f32 	%f92, %f91;
	fma.rm.f32 	%f93, %f92, %f55, %f54;
	add.f32 	%f94, %f93, 0fCB40007F;
	neg.f32 	%f95, %f94;
	fma.rn.f32 	%f96, %f90, 0f3FB8AA3B, %f95;
	fma.rn.f32 	%f97, %f90, 0f32A57060, %f96;
	mov.b32 	%r65, %f93;
	shl.b32 	%r66, %r65, 23;
	mov.b32 	%f98, %r66;
	ex2.approx.ftz.f32 	%f99, %f97;
	fma.rn.f32 	%f100, %f99, %f98, %f89;
	add.s64 	%rd11, %rd10, %rd9;
	ld.global.nc.f32 	%f101, [%rd11];
	max.f32 	%f102, %f77, %f101;
	sub.f32 	%f103, %f77, %f102;
	fma.rn.f32 	%f104, %f103, 0f3BBB989D, 0f3F000000;
	cvt.sat.f32.f32 	%f105, %f104;
	fma.rm.f32 	%f106, %f105, %f55, %f54;
	add.f32 	%f107, %f106, 0fCB40007F;
	neg.f32 	%f108, %f107;
	fma.rn.f32 	%f109, %f103, 0f3FB8AA3B, %f108;
	fma.rn.f32 	%f110, %f103, 0f32A57060, %f109;
	mov.b32 	%r67, %f106;
	shl.b32 	%r68, %r67, 23;
	mov.b32 	%f111, %r68;
	ex2.approx.ftz.f32 	%f112, %f110;
	mul.f32 	%f113, %f112, %f111;
	mul.f32 	%f114, %f100, %f113;
	sub.f32 	%f115, %f101, %f102;
	fma.rn.f32 	%f116, %f115, 0f3BBB989D, 0f3F000000;
	cvt.sat.f32.f32 	%f117, %f116;
	fma.rm.f32 	%f118, %f117, %f55, %f54;
	add.f32 	%f119, %f118, 0fCB40007F;
	neg.f32 	%f120, %f119;
	fma.rn.f32 	%f121, %f115, 0f3FB8AA3B, %f120;
	fma.rn.f32 	%f122, %f115, 0f32A57060, %f121;
	mov.b32 	%r69, %f118;
	shl.b32 	%r70, %r69, 23;
	mov.b32 	%f123, %r70;
	ex2.approx.ftz.f32 	%f124, %f122;
	fma.rn.f32 	%f125, %f124, %f123, %f114;
	add.s64 	%rd12, %rd11, %rd9;
	ld.global.nc.f32 	%f126, [%rd12];
	max.f32 	%f257, %f102, %f126;
	sub.f32 	%f127, %f102, %f257;
	fma.rn.f32 	%f128, %f127, 0f3BBB989D, 0f3F000000;
	cvt.sat.f32.f32 	%f129, %f128;
	fma.rm.f32 	%f130, %f129, %f55, %f54;
	add.f32 	%f131, %f130, 0fCB40007F;
	neg.f32 	%f132, %f131;
	fma.rn.f32 	%f133, %f127, 0f3FB8AA3B, %f132;
	fma.rn.f32 	%f134, %f127, 0f32A57060, %f133;
	mov.b32 	%r71, %f130;
	shl.b32 	%r72, %r71, 23;
	mov.b32 	%f135, %r72;
	ex2.approx.ftz.f32 	%f136, %f134;
	mul.f32 	%f137, %f136, %f135;
	mul.f32 	%f138, %f125, %f137;
	sub.f32 	%f139, %f126, %f257;
	fma.rn.f32 	%f140, %f139, 0f3BBB989D, 0f3F000000;
	cvt.sat.f32.f32 	%f141, %f140;
	fma.rm.f32 	%f142, %f141, %f55, %f54;
	add.f32 	%f143, %f142, 0fCB40007F;
	neg.f32 	%f144, %f143;
	fma.rn.f32 	%f145, %f139, 0f3FB8AA3B, %f144;
	fma.rn.f32 	%f146, %f139, 0f32A57060, %f145;
	mov.b32 	%r73, %f142;
	shl.b32 	%r74, %r73, 23;
	mov.b32 	%f147, %r74;
	ex2.approx.ftz.f32 	%f148, %f146;
	fma.rn.f32 	%f258, %f148, %f147, %f138;
	add.s32 	%r108, %r40, %r108;
	setp.lt.s32 	%p8, %r108, %r36;
	@%p8 bra 	$L__BB0_8;
$L__BB0_9:
	st.shared.f32 	[%r6], %f257;
	st.shared.f32 	[%r7], %f258;
$L__BB0_10:
	bar.sync 	0;
	setp.eq.s32 	%p9, %r1, 31;
	@%p9 bra 	$L__BB0_15;
	mov.b32 	%r75, 1073741824;
	shr.u32 	%r110, %r75, %r1;
$L__BB0_12:
	setp.ge.u32 	%p10, %r114, %r110;
	@%p10 bra 	$L__BB0_14;
	ld.shared.f32 	%f149, [%r6];
	shl.b32 	%r76, %r110, 2;
	add.s32 	%r77, %r6, %r76;
	ld.shared.f32 	%f150, [%r77];
	max.f32 	%f151, %f149, %f150;
	st.shared.f32 	[%r6], %f151;
	ld.shared.f32 	%f152, [%r7];
	sub.f32 	%f153, %f149, %f151;
	fma.rn.f32 	%f154, %f153, 0f3BBB989D, 0f3F000000;
	cvt.sat.f32.f32 	%f155, %f154;
	mov.f32 	%f156, 0f4B400001;
	mov.f32 	%f157, 0f437C0000;
	fma.rm.f32 	%f158, %f155, %f157, %f156;
	add.f32 	%f159, %f158, 0fCB40007F;
	neg.f32 	%f160, %f159;
	fma.rn.f32 	%f161, %f153, 0f3FB8AA3B, %f160;
	fma.rn.f32 	%f162, %f153, 0f32A57060, %f161;
	mov.b32 	%r78, %f158;
	shl.b32 	%r79, %r78, 23;
	mov.b32 	%f163, %r79;
	ex2.approx.ftz.f32 	%f164, %f162;
	mul.f32 	%f165, %f164, %f163;
	add.s32 	%r80, %r7, %r76;
	ld.shared.f32 	%f166, [%r80];
	sub.f32 	%f167, %f150, %f151;
	fma.rn.f32 	%f168, %f167, 0f3BBB989D, 0f3F000000;
	cvt.sat.f32.f32 	%f169, %f168;
	fma.rm.f32 	%f170, %f169, %f157, %f156;
	add.f32 	%f171, %f170, 0fCB40007F;
	neg.f32 	%f172, %f171;
	fma.rn.f32 	%f173, %f167, 0f3FB8AA3B, %f172;
	fma.rn.f32 	%f174, %f167, 0f32A57060, %f173;
	mov.b32 	%r81, %f170;
	shl.b32 	%r82, %r81, 23;
	mov.b32 	%f175, %r82;
	ex2.approx.ftz.f32 	%f176, %f174;
	mul.f32 	%f177, %f176, %f175;
	mul.f32 	%f178, %f166, %f177;
	fma.rn.f32 	%f179, %f152, %f165, %f178;
	st.shared.f32 	[%r7], %f179;
$L__BB0_14:
	bar.sync 	0;
	shr.u32 	%r23, %r110, 1;
	setp.gt.u32 	%p11, %r110, 1;
	mov.u32 	%r110, %r23;
	@%p11 bra 	$L__BB0_12;
$L__BB0_15:
	setp.ge.u32 	%p12, %r114, %r2;
	ld.shared.f32 	%f15, [shared_max];
	ld.shared.f32 	%f16, [%r5];
	setp.ge.s32 	%p13, %r114, %r36;
	or.pred  	%p14, %p12, %p13;
	@%p14 bra 	$L__BB0_22;
	mul.lo.s32 	%r24, %r36, %r3;
	add.s32 	%r83, %r114, %r2;
	max.s32 	%r84, %r36, %r83;
	setp.lt.s32 	%p15, %r83, %r36;
	selp.u32 	%r85, 1, 0, %p15;
	add.s32 	%r86, %r83, %r85;
	sub.s32 	%r87, %r84, %r86;
	xor.b32  	%r88, %r1, 31;
	shr.u32 	%r89, %r87, %r88;
	add.s32 	%r25, %r89, %r85;
	and.b32  	%r90, %r25, 3;
	setp.eq.s32 	%p16, %r90, 3;
	@%p16 bra 	$L__BB0_19;
	add.s32 	%r91, %r25, 1;
	and.b32  	%r92, %r91, 3;
	add.s32 	%r112, %r114, %r24;
	neg.s32 	%r111, %r92;
	mad.lo.s32 	%r114, %r2, %r92, %r114;
$L__BB0_18:
	.pragma "nounroll";
	mul.wide.s32 	%rd13, %r112, 4;
	add.s64 	%rd14, %rd1, %rd13;
	add.s64 	%rd15, %rd2, %rd13;
	ld.global.nc.f32 	%f180, [%rd15];
	sub.f32 	%f181, %f180, %f15;
	fma.rn.f32 	%f182, %f181, 0f3BBB989D, 0f3F000000;
	cvt.sat.f32.f32 	%f183, %f182;
	mov.f32 	%f184, 0f4B400001;
	mov.f32 	%f185, 0f437C0000;
	fma.rm.f32 	%f186, %f183, %f185, %f184;
	add.f32 	%f187, %f186, 0fCB40007F;
	neg.f32 	%f188, %f187;
	fma.rn.f32 	%f189, %f181, 0f3FB8AA3B, %f188;
	fma.rn.f32 	%f190, %f181, 0f32A57060, %f189;
	mov.b32 	%r93, %f186;
	shl.b32 	%r94, %r93, 23;
	mov.b32 	%f191, %r94;
	ex2.approx.ftz.f32 	%f192, %f190;
	mul.f32 	%f193, %f192, %f191;
	div.rn.f32 	%f194, %f193, %f16;
	st.global.f32 	[%rd14], %f194;
	add.s32 	%r112, %r112, %r2;
	add.s32 	%r111, %r111, 1;
	setp.ne.s32 	%p17, %r111, 0;
	@%p17 bra 	$L__BB0_18;
$L__BB0_19:
	setp.lt.u32 	%p18, %r25, 3;
	@%p18 bra 	$L__BB0_22;
	cvt.u64.u32 	%rd19, %r40;
$L__BB0_21:
	add.s32 	%r95, %r114, %r24;
	mul.wide.s32 	%rd16, %r95, 4;
	add.s64 	%rd17, %rd2, %rd16;
	ld.global.nc.f32 	%f195, [%rd17];
	sub.f32 	%f196, %f195, %f15;
	fma.rn.f32 	%f197, %f196, 0f3BBB989D, 0f3F000000;
	cvt.sat.f32.f32 	%f198, %f197;
	mov.f32 	%f199, 0f4B400001;
	mov.f32 	%f200, 0f437C0000;
	fma.rm.f32 	%f201, %f198, %f200, %f199;
	add.f32 	%f202, %f201, 0fCB40007F;
	neg.f32 	%f203, %f202;
	fma.rn.f32 	%f204, %f196, 0f3FB8AA3B, %f203;
	fma.rn.f32 	%f205, %f196, 0f32A57060, %f204;
	mov.b32 	%r96, %f201;
	shl.b32 	%r97, %r96, 23;
	mov.b32 	%f206, %r97;
	ex2.approx.ftz.f32 	%f207, %f205;
	mul.f32 	%f208, %f207, %f206;
	div.rn.f32 	%f209, %f208, %f16;
	add.s64 	%rd18, %rd1, %rd16;
	st.global.f32 	[%rd18], %f209;
	add.s64 	%rd20, %rd17, %rd19;
	ld.global.nc.f32 	%f210, [%rd20];
	sub.f32 	%f211, %f210, %f15;
	fma.rn.f32 	%f212, %f211, 0f3BBB989D, 0f3F000000;
	cvt.sat.f32.f32 	%f213, %f212;
	fma.rm.f32 	%f214, %f213, %f200, %f199;
	add.f32 	%f215, %f214, 0fCB40007F;
	neg.f32 	%f216, %f215;
	fma.rn.f32 	%f217, %f211, 0f3FB8AA3B, %f216;
	fma.rn.f32 	%f218, %f211, 0f32A57060, %f217;
	mov.b32 	%r99, %f214;
	shl.b32 	%r100, %r99, 23;
	mov.b32 	%f219, %r100;
	ex2.approx.ftz.f32 	%f220, %f218;
	mul.f32 	%f221, %f220, %f219;
	div.rn.f32 	%f222, %f221, %f16;
	add.s64 	%rd21, %rd18, %rd19;
	st.global.f32 	[%rd21], %f222;
	add.s64 	%rd22, %rd20, %rd19;
	ld.global.nc.f32 	%f223, [%rd22];
	sub.f32 	%f224, %f223, %f15;
	fma.rn.f32 	%f225, %f224, 0f3BBB989D, 0f3F000000;
	cvt.sat.f32.f32 	%f226, %f225;
	fma.rm.f32 	%f227, %f226, %f200, %f199;
	add.f32 	%f228, %f227, 0fCB40007F;
	neg.f32 	%f229, %f228;
	fma.rn.f32 	%f230, %f224, 0f3FB8AA3B, %f229;
	fma.rn.f32 	%f231, %f224, 0f32A57060, %f230;
	mov.b32 	%r101, %f227;
	shl.b32 	%r102, %r101, 23;
	mov.b32 	%f232, %r102;
	ex2.approx.ftz.f32 	%f233, %f231;
	mul.f32 	%f234, %f233, %f232;
	div.rn.f32 	%f235, %f234, %f16;
	add.s64 	%rd23, %rd21, %rd19;
	st.global.f32 	[%rd23], %f235;
	add.s64 	%rd24, %rd22, %rd19;
	ld.global.nc.f32 	%f236, [%rd24];
	sub.f32 	%f237, %f236, %f15;
	fma.rn.f32 	%f238, %f237, 0f3BBB989D, 0f3F000000;
	cvt.sat.f32.f32 	%f239, %f238;
	fma.rm.f32 	%f240, %f239, %f200, %f199;
	add.f32 	%f241, %f240, 0fCB40007F;
	neg.f32 	%f242, %f241;
	fma.rn.f32 	%f243, %f237, 0f3FB8AA3B, %f242;
	fma.rn.f32 	%f244, %f237, 0f32A57060, %f243;
	mov.b32 	%r103, %f240;
	shl.b32 	%r104, %r103, 23;
	mov.b32 	%f245, %r104;
	ex2.approx.ftz.f32 	%f246, %f244;
	mul.f32 	%f247, %f246, %f245;
	div.rn.f32 	%f248, %f247, %f16;
	add.s64 	%rd25, %rd23, %rd19;
	st.global.f32 	[%rd25], %f248;
	add.s32 	%r114, %r40, %r114;
	setp.lt.s32 	%p19, %r114, %r36;
	@%p19 bra 	$L__BB0_21;
$L__BB0_22:
	ret;

}


// ===== COMPILED SASS (sm_100) =====

	.target	sm_100

	.elftype	@"ET_EXEC"


//--------------------- .note.nv.tkinfo           --------------------------
	.section	.note.nv.tkinfo,"",@"SHT_NOTE"
	.sectionflags	@"SHF_NOTE_NV_TKINFO"
	.tkinfo
        /*0018*/ 	.word	0x00000002
        /*0030*/ 	.string	""
        /*0030*/ 	.string	"ptxas"
        /*0030*/ 	.string	"Cuda compilation tools, release 13.0, V13.0.88"
        /*0030*/ 	.string	"Build cuda_13.0.r13.0/compiler.36424714_0"
        /*0030*/ 	.string	"-arch sm_100 -m 64 "



//--------------------- .note.nv.cuinfo           --------------------------
	.section	.note.nv.cuinfo,"",@"SHT_NOTE"
	.sectionflags	@"SHF_NOTE_NV_CUINFO"
        /*0018*/ 	.short	0x0002
        /*001a*/ 	.short	0x0064
        /*001c*/ 	.short	0x0082
	.zero		2


//--------------------- .nv.info                  --------------------------
	.section	.nv.info,"",@"SHT_CUDA_INFO"
	.align	4


	//----- nvinfo : EIATTR_REGCOUNT
	.align		4
        /*0000*/ 	.byte	0x04, 0x2f
        /*0002*/ 	.short	(.L_1 - .L_0)
	.align		4
.L_0:
        /*0004*/ 	.word	index@(_Z14online_softmaxPKfPfii)
        /*0008*/ 	.word	0x0000001d


	//----- nvinfo : EIATTR_FRAME_SIZE
	.align		4
.L_1:
        /*000c*/ 	.byte	0x04, 0x11
        /*000e*/ 	.short	(.L_3 - .L_2)
	.align		4
.L_2:
        /*0010*/ 	.word	index@($__internal_0_$__cuda_sm3x_div_rn_noftz_f32_slowpath)
        /*0014*/ 	.word	0x00000000


	//----- nvinfo : EIATTR_FRAME_SIZE
	.align		4
.L_3:
        /*0018*/ 	.byte	0x04, 0x11
        /*001a*/ 	.short	(.L_5 - .L_4)
	.align		4
.L_4:
        /*001c*/ 	.word	index@(_Z14online_softmaxPKfPfii)
        /*0020*/ 	.word	0x00000000


	//----- nvinfo : EIATTR_MIN_STACK_SIZE
	.align		4
.L_5:
        /*0024*/ 	.byte	0x04, 0x12
        /*0026*/ 	.short	(.L_7 - .L_6)
	.align		4
.L_6:
        /*0028*/ 	.word	index@(_Z14online_softmaxPKfPfii)
        /*002c*/ 	.word	0x00000000
.L_7:


//--------------------- .nv.compat                --------------------------
	.section	.nv.compat,"",@"SHT_CUDA_COMPAT_INFO"
	.align	4
        /*0000*/ 	.byte	0x02, 0x09, 0x00, 0x00, 0x02, 0x02, 0x01, 0x00, 0x02, 0x05, 0x05, 0x00, 0x03, 0x07, 0x01, 0x01
        /*0010*/ 	.byte	0x02, 0x03, 0x00, 0x00, 0x02, 0x06, 0x01, 0x00, 0x04, 0x0b, 0x08, 0x00, 0x01, 0x00, 0x00, 0x00
        /*0020*/ 	.byte	0x00, 0x00, 0x00, 0x00


//--------------------- .nv.info._Z14online_softmaxPKfPfii --------------------------
	.section	.nv.info._Z14online_softmaxPKfPfii,"",@"SHT_CUDA_INFO"
	.sectionflags	@""
	.align	4


	//----- nvinfo : EIATTR_CUDA_API_VERSION
	.align		4
        /*0000*/ 	.byte	0x04, 0x37
        /*0002*/ 	.short	(.L_9 - .L_8)
.L_8:
        /*0004*/ 	.word	0x00000082


	//----- nvinfo : EIATTR_KPARAM_INFO
	.align		4
.L_9:
        /*0008*/ 	.byte	0x04, 0x17
        /*000a*/ 	.short	(.L_11 - .L_10)
.L_10:
        /*000c*/ 	.word	0x00000000
        /*0010*/ 	.short	0x0003
        /*0012*/ 	.short	0x0014
        /*0014*/ 	.byte	0x00, 0xf0, 0x11, 0x00


	//----- nvinfo : EIATTR_KPARAM_INFO
	.align		4
.L_11:
        /*0018*/ 	.byte	0x04, 0x17
        /*001a*/ 	.short	(.L_13 - .L_12)
.L_12:
        /*001c*/ 	.word	0x00000000
        /*0020*/ 	.short	0x0002
        /*0022*/ 	.short	0x0010
        /*0024*/ 	.byte	0x00, 0xf0, 0x11, 0x00


	//----- nvinfo : EIATTR_KPARAM_INFO
	.align		4
.L_13:
        /*0028*/ 	.byte	0x04, 0x17
        /*002a*/ 	.short	(.L_15 - .L_14)
.L_14:
        /*002c*/ 	.word	0x00000000
        /*0030*/ 	.short	0x0001
        /*0032*/ 	.short	0x0008
        /*0034*/ 	.byte	0x00, 0xf5, 0x21, 0x00


	//----- nvinfo : EIATTR_KPARAM_INFO
	.align		4
.L_15:
        /*0038*/ 	.byte	0x04, 0x17
        /*003a*/ 	.short	(.L_17 - .L_16)
.L_16:
        /*003c*/ 	.word	0x00000000
        /*0040*/ 	.short	0x0000
        /*0042*/ 	.short	0x0000
        /*0044*/ 	.byte	0x00, 0xf5, 0x21, 0x00


	//----- nvinfo : EIATTR_SPARSE_MMA_MASK
	.align		4
.L_17:
        /*0048*/ 	.byte	0x03, 0x50
        /*004a*/ 	.short	0x0000


	//----- nvinfo : EIATTR_MAXREG_COUNT
	.align		4
        /*004c*/ 	.byte	0x03, 0x1b
        /*004e*/ 	.short	0x00ff


	//----- nvinfo : EIATTR_NUM_BARRIERS
	.align		4
        /*0050*/ 	.byte	0x02, 0x4c
        /*0052*/ 	.byte	0x01
	.zero		1


	//----- nvinfo : EIATTR_MERCURY_ISA_VERSION
	.align		4
        /*0054*/ 	.byte	0x03, 0x5f
        /*0056*/ 	.short	0x0101


	//----- nvinfo : EIATTR_VRC_CTA_INIT_COUNT
	.align		4
        /*0058*/ 	.byte	0x02, 0x4a
	.zero		1
	.zero		1


	//----- nvinfo : EIATTR_EXIT_INSTR_OFFSETS
	.align		4
        /*005c*/ 	.byte	0x04, 0x1c
        /*005e*/ 	.short	(.L_19 - .L_18)


	//   ....[0]....
.L_18:
        /*0060*/ 	.word	0x00000050


	//   ....[1]....
        /*0064*/ 	.word	0x00000ef0


	//   ....[2]....
        /*0068*/ 	.word	0x000012b0


	//   ....[3]....
        /*006c*/ 	.word	0x00001ac0


	//----- nvinfo : EIATTR_CRS_STACK_SIZE
	.align		4
.L_19:
        /*0070*/ 	.byte	0x04, 0x1e
        /*0072*/ 	.short	(.L_21 - .L_20)
.L_20:
        /*0074*/ 	.word	0x00000000


	//----- nvinfo : EIATTR_CBANK_PARAM_SIZE
	.align		4
.L_21:
        /*0078*/ 	.byte	0x03, 0x19
        /*007a*/ 	.short	0x0018


	//----- nvinfo : EIATTR_PARAM_CBANK
	.align		4
        /*007c*/ 	.byte	0x04, 0x0a
        /*007e*/ 	.short	(.L_23 - .L_22)
	.align		4
.L_22:
        /*0080*/ 	.word	index@(.nv.constant0._Z14online_softmaxPKfPfii)
        /*0084*/ 	.short	0x0380
        /*0086*/ 	.short	0x0018


	//----- nvinfo : EIATTR_SW_WAR
	.align		4
.L_23:
        /*0088*/ 	.byte	0x04, 0x36
        /*008a*/ 	.short	(.L_25 - .L_24)
.L_24:
        /*008c*/ 	.word	0x00000008
.L_25:


//--------------------- .nv.callgraph             --------------------------
	.section	.nv.callgraph,"",@"SHT_CUDA_CALLGRAPH"
	.align	4
	.sectionentsize	8
	.align		4
        /*0000*/ 	.word	0x00000000
	.align		4
        /*0004*/ 	.word	0xffffffff
	.align		4
        /*0008*/ 	.word	0x00000000
	.align		4
        /*000c*/ 	.word	0xfffffffe
	.align		4
        /*0010*/ 	.word	0x00000000
	.align		4
        /*0014*/ 	.word	0xfffffffd
	.align		4
        /*0018*/ 	.word	0x00000000
	.align		4
        /*001c*/ 	.word	0xfffffffc


//--------------------- .text._Z14online_softmaxPKfPfii --------------------------
	.section	.text._Z14online_softmaxPKfPfii,"ax",@progbits
	.align	128
        .global         _Z14online_softmaxPKfPfii
        .type           _Z14online_softmaxPKfPfii,@function
        .size           _Z14online_softmaxPKfPfii,(.L_x_38 - _Z14online_softmaxPKfPfii)
        .other          _Z14online_softmaxPKfPfii,@"STO_CUDA_ENTRY STV_DEFAULT"
_Z14online_softmaxPKfPfii:
.text._Z14online_softmaxPKfPfii:
[----:B------:R-:W-:Y:S08]  /*0000*/  LDC R1, c[0x0][0x37c] ;  /* 0x0000df00ff017b82 */ /* 0x000ff00000000800 */
[----:B------:R-:W0:Y:S01]  /*0010*/  S2UR UR9, SR_CTAID.X ;  /* 0x00000000000979c3 */ /* 0x000e220000002500 */
[----:B------:R-:W1:Y:S07]  /*0020*/  LDCU UR4, c[0x0][0x360] ;  /* 0x00006c00ff0477ac */ /* 0x000e6e0008000800 */
[----:B------:R-:W0:Y:S02]  /*0030*/  LDC R0, c[0x0][0x390] ;  /* 0x0000e400ff007b82 */ /* 0x000e240000000800 */
[----:B0-----:R-:W-:-:S13]  /*0040*/  ISETP.LE.AND P0, PT, R0, UR9, PT ;  /* 0x0000000900007c0c */ /* 0x001fda000bf03270 */
[----:B-1----:R-:W-:Y:S05]  /*0050*/  @P0 EXIT ;  /* 0x000000000000094d */ /* 0x002fea0003800000 */
[----:B------:R-:W0:Y:S01]  /*0060*/  S2R R4, SR_TID.X ;  /* 0x0000000000047919 */ /* 0x000e220000002100 */
[----:B------:R-:W-:Y:S01]  /*0070*/  UFLO.U32 UR4, UR4 ;  /* 0x00000004000472bd */ /* 0x000fe200080e0000 */
[----:B------:R-:W-:Y:S01]  /*0080*/  MOV R7, 0x400 ;  /* 0x0000040000077802 */ /* 0x000fe20000000f00 */
[----:B------:R-:W-:Y:S01]  /*0090*/  UMOV UR5, 0x80000000 ;  /* 0x8000000000057882 */ /* 0x000fe20000000000 */
[----:B------:R-:W1:Y:S01]  /*00a0*/  S2R R0, SR_CgaCtaId ;  /* 0x0000000000007919 */ /* 0x000e620000008800 */
[----:B------:R-:W-:Y:S01]  /*00b0*/  UIADD3 UR4, UPT, UPT, -UR4, 0x1f, URZ ;  /* 0x0000001f04047890 */ /* 0x000fe2000fffe1ff */
[----:B------:R-:W-:Y:S01]  /*00c0*/  BSSY.RECONVERGENT B0, `(.L_x_0) ;  /* 0x00000af000007945 */ /* 0x000fe20003800200 */
[----:B------:R-:W2:Y:S02]  /*00d0*/  LDCU.64 UR10, c[0x0][0x358] ;  /* 0x00006b00ff0a77ac */ /* 0x000ea40008000a00 */
[----:B------:R-:W-:-:S04]  /*00e0*/  USHF.R.U32.HI UR5, URZ, UR4, UR5 ;  /* 0x00000004ff057299 */ /* 0x000fc80008011605 */
[----:B------:R-:W-:Y:S02]  /*00f0*/  USHF.L.U32 UR8, UR5, 0x2, URZ ;  /* 0x0000000205087899 */ /* 0x000fe400080006ff */
[----:B0-----:R-:W-:Y:S02]  /*0100*/  ISETP.GE.U32.AND P0, PT, R4, UR5, PT ;  /* 0x0000000504007c0c */ /* 0x001fe4000bf06070 */
[----:B-1----:R-:W-:-:S04]  /*0110*/  LEA R7, R0, R7, 0x18 ;  /* 0x0000000700077211 */ /* 0x002fc800078ec0ff */
[----:B------:R-:W-:Y:S02]  /*0120*/  IADD3 R5, PT, PT, R7, UR8, RZ ;  /* 0x0000000807057c10 */ /* 0x000fe4000fffe0ff */
[C---:B------:R-:W-:Y:S02]  /*0130*/  LEA R0, R4.reuse, R7, 0x2 ;  /* 0x0000000704007211 */ /* 0x040fe400078e10ff */
[----:B------:R-:W-:-:S03]  /*0140*/  LEA R5, R4, R5, 0x2 ;  /* 0x0000000504057211 */ /* 0x000fc600078e10ff */
[----:B--2---:R-:W-:Y:S05]  /*0150*/  @P0 BRA `(.L_x_1) ;  /* 0x0000000800940947 */ /* 0x004fea0003800000 */
[----:B------:R-:W0:Y:S01]  /*0160*/  LDC R9, c[0x0][0x394] ;  /* 0x0000e500ff097b82 */ /* 0x000e220000000800 */
[----:B------:R-:W-:Y:S01]  /*0170*/  BSSY.RECONVERGENT B1, `(.L_x_2) ;  /* 0x00000a1000017945 */ /* 0x000fe20003800200 */
[----:B------:R-:W-:Y:S01]  /*0180*/  HFMA2 R8, -RZ, RZ, 0, 0 ;  /* 0x00000000ff087431 */ /* 0x000fe200000001ff */
[----:B------:R-:W-:Y:S02]  /*0190*/  MOV R15, 0xff800000 ;  /* 0xff800000000f7802 */ /* 0x000fe40000000f00 */
[----:B0-----:R-:W-:-:S13]  /*01a0*/  ISETP.GE.AND P0, PT, R4, R9, PT ;  /* 0x000000090400720c */ /* 0x001fda0003f06270 */
[----:B------:R-:W-:Y:S05]  /*01b0*/  @P0 BRA `(.L_x_3) ;  /* 0x0000000800700947 */ /* 0x000fea0003800000 */
[----:B------:R-:W-:Y:S01]  /*01c0*/  IADD3 R2, PT, PT, R4, UR5, RZ ;  /* 0x0000000504027c10 */ /* 0x000fe2000fffe0ff */
[----:B------:R-:W-:Y:S01]  /*01d0*/  ULOP3.LUT UR6, UR4, 0x1f, URZ, 0x3c, !UPT ;  /* 0x0000001f04067892 */ /* 0x000fe2000f8e3cff */
[----:B------:R-:W-:Y:S01]  /*01e0*/  BSSY.RECONVERGENT B2, `(.L_x_4) ;  /* 0x0000035000027945 */ /* 0x000fe20003800200 */
[----:B------:R-:W-:Y:S01]  /*01f0*/  MOV R15, 0xff800000 ;  /* 0xff800000000f7802 */ /* 0x000fe20000000f00 */
[----:B------:R-:W-:Y:S01]  /*0200*/  IMAD.MOV.U32 R8, RZ, RZ, RZ ;  /* 0x000000ffff087224 */ /* 0x000fe200078e00ff */
[CC--:B------:R-:W-:Y:S02]  /*0210*/  ISETP.GE.U32.AND P0, PT, R2.reuse, R9.reuse, PT ;  /* 0x000000090200720c */ /* 0x0c0fe40003f06070 */
[----:B------:R-:W-:Y:S02]  /*0220*/  VIMNMX.U32 R3, PT, PT, R2, R9, !PT ;  /* 0x0000000902037248 */ /* 0x000fe40007fe0000 */
[----:B------:R-:W-:Y:S02]  /*0230*/  SEL R10, RZ, 0x1, P0 ;  /* 0x00000001ff0a7807 */ /* 0x000fe40000000000 */
[----:B------:R-:W-:-:S02]  /*0240*/  MOV R6, R4 ;  /* 0x0000000400067202 */ /* 0x000fc40000000f00 */
[----:B------:R-:W-:-:S04]  /*0250*/  IADD3 R3, PT, PT, R3, -R2, -R10 ;  /* 0x8000000203037210 */ /* 0x000fc80007ffe80a */
[----:B------:R-:W-:-:S04]  /*0260*/  SHF.R.U32.HI R3, RZ, UR6, R3 ;  /* 0x00000006ff037c19 */ /* 0x000fc80008011603 */
[----:B------:R-:W-:-:S04]  /*0270*/  IADD3 R10, PT, PT, R10, R3, RZ ;  /* 0x000000030a0a7210 */ /* 0x000fc80007ffe0ff */
[----:B------:R-:W-:-:S04]  /*0280*/  LOP3.LUT R2, R10, 0x3, RZ, 0xc0, !PT ;  /* 0x000000030a027812 */ /* 0x000fc800078ec0ff */
[----:B------:R-:W-:-:S13]  /*0290*/  ISETP.NE.AND P0, PT, R2, 0x3, PT ;  /* 0x000000030200780c */ /* 0x000fda0003f05270 */
[----:B------:R-:W-:Y:S05]  /*02a0*/  @!P0 BRA `(.L_x_5) ;  /* 0x0000000000a08947 */ /* 0x000fea0003800000 */
[----:B------:R-:W0:Y:S01]  /*02b0*/  LDC.64 R2, c[0x0][0x380] ;  /* 0x0000e000ff027b82 */ /* 0x000e220000000a00 */
[----:B------:R-:W-:Y:S01]  /*02c0*/  IADD3 R6, PT, PT, R10, 0x1, RZ ;  /* 0x000000010a067810 */ /* 0x000fe20007ffe0ff */
[----:B------:R-:W-:Y:S01]  /*02d0*/  HFMA2 R8, -RZ, RZ, 0, 0 ;  /* 0x00000000ff087431 */ /* 0x000fe200000001ff */
[----:B------:R-:W-:Y:S01]  /*02e0*/  BSSY.RECONVERGENT B3, `(.L_x_5) ;  /* 0x0000024000037945 */ /* 0x000fe20003800200 */
[----:B------:R-:W-:Y:S01]  /*02f0*/  IMAD R11, R9, UR9, R4 ;  /* 0x00000009090b7c24 */ /* 0x000fe2000f8e0204 */
[----:B------:R-:W-:Y:S02]  /*0300*/  LOP3.LUT R12, R6, 0x3, RZ, 0xc0, !PT ;  /* 0x00000003060c7812 */ /* 0x000fe400078ec0ff */
[----:B------:R-:W-:Y:S02]  /*0310*/  MOV R14, 0xff800000 ;  /* 0xff800000000e7802 */ /* 0x000fe40000000f00 */
[----:B------:R-:W-:Y:S02]  /*0320*/  MOV R6, R4 ;  /* 0x0000000400067202 */ /* 0x000fe40000000f00 */
[----:B------:R-:W-:-:S07]  /*0330*/  IADD3 R12, PT, PT, -R12, RZ, RZ ;  /* 0x000000ff0c0c7210 */ /* 0x000fce0007ffe1ff */
.L_x_6:
[----:B0-----:R-:W-:-:S06]  /*0340*/  IMAD.WIDE R16, R11, 0x4, R2 ;  /* 0x000000040b107825 */ /* 0x001fcc00078e0202 */
[----:B------:R-:W2:Y:S01]  /*0350*/  LDG.E.CONSTANT R16, desc[UR10][R16.64] ;  /* 0x0000000a10107981 */ /* 0x000ea2000c1e9900 */
[----:B------:R-:W-:Y:S01]  /*0360*/  MOV R20, 0x3bbb989d ;  /* 0x3bbb989d00147802 */ /* 0x000fe20000000f00 */
[----:B------:R-:W-:Y:S01]  /*0370*/  IMAD.MOV.U32 R21, RZ, RZ, 0x437c0000 ;  /* 0x437c0000ff157424 */ /* 0x000fe200078e00ff */
[----:B------:R-:W-:Y:S02]  /*0380*/  IADD3 R12, PT, PT, R12, 0x1, RZ ;  /* 0x000000010c0c7810 */ /* 0x000fe40007ffe0ff */
[----:B------:R-:W-:Y:S02]  /*0390*/  IADD3 R6, PT, PT, R6, UR5, RZ ;  /* 0x0000000506067c10 */ /* 0x000fe4000fffe0ff */
[----:B------:R-:W-:Y:S02]  /*03a0*/  ISETP.NE.AND P0, PT, R12, RZ, PT ;  /* 0x000000ff0c00720c */ /* 0x000fe40003f05270 */
[----:B------:R-:W-:Y:S02]  /*03b0*/  IADD3 R11, PT, PT, R11, UR5, RZ ;  /* 0x000000050b0b7c10 */ /* 0x000fe4000fffe0ff */
[----:B--2---:R-:W-:-:S05]  /*03c0*/  FMNMX R15, R16, R14, !PT ;  /* 0x0000000e100f7209 */ /* 0x004fca0007800000 */
[----:B------:R-:W-:Y:S01]  /*03d0*/  FADD R13, -R15, R14 ;  /* 0x0000000e0f0d7221 */ /* 0x000fe20000000100 */
[----:B------:R-:W-:-:S03]  /*03e0*/  FADD R19, R16, -R15 ;  /* 0x8000000f10137221 */ /* 0x000fc60000000000 */
[-C--:B------:R-:W-:Y:S01]  /*03f0*/  FFMA.SAT R14, R13, R20.reuse, 0.5 ;  /* 0x3f0000000d0e7423 */ /* 0x080fe20000002014 */
[----:B------:R-:W-:-:S03]  /*0400*/  FFMA.SAT R20, R19, R20, 0.5 ;  /* 0x3f00000013147423 */ /* 0x000fc60000002014 */
[-C--:B------:R-:W-:Y:S01]  /*0410*/  FFMA.RM R14, R14, R21.reuse, 12582913 ;  /* 0x4b4000010e0e7423 */ /* 0x080fe20000004015 */
[----:B------:R-:W-:-:S03]  /*0420*/  FFMA.RM R20, R20, R21, 12582913 ;  /* 0x4b40000114147423 */ /* 0x000fc60000004015 */
[----:B------:R-:W-:Y:S01]  /*0430*/  FADD R18, R14, -12583039 ;  /* 0xcb40007f0e127421 */ /* 0x000fe20000000000 */
[----:B------:R-:W-:Y:S01]  /*0440*/  FADD R16, R20, -12583039 ;  /* 0xcb40007f14107421 */ /* 0x000fe20000000000 */
[----:B------:R-:W-:Y:S02]  /*0450*/  SHF.L.U32 R14, R14, 0x17, RZ ;  /* 0x000000170e0e7819 */ /* 0x000fe400000006ff */
[----:B------:R-:W-:Y:S01]  /*0460*/  FFMA R18, R13, 1.4426950216293334961, -R18 ;  /* 0x3fb8aa3b0d127823 */ /* 0x000fe20000000812 */
[----:B------:R-:W-:-:S03]  /*0470*/  FFMA R16, R19, 1.4426950216293334961, -R16 ;  /* 0x3fb8aa3b13107823 */ /* 0x000fc60000000810 */
[----:B------:R-:W-:Y:S01]  /*0480*/  FFMA R18, R13, 1.925963033500011079e-08, R18 ;  /* 0x32a570600d127823 */ /* 0x000fe20000000012 */
[----:B------:R-:W-:-:S03]  /*0490*/  FFMA R16, R19, 1.925963033500011079e-08, R16 ;  /* 0x32a5706013107823 */ /* 0x000fc60000000010 */
[----:B------:R-:W0:Y:S08]  /*04a0*/  MUFU.EX2 R13, R18 ;  /* 0x00000012000d7308 */ /* 0x000e300000000800 */
[----:B------:R-:W1:Y:S01]  /*04b0*/  MUFU.EX2 R16, R16 ;  /* 0x0000001000107308 */ /* 0x000e620000000800 */
[----:B0-----:R-:W-:Y:S01]  /*04c0*/  FMUL R13, R14, R13 ;  /* 0x0000000d0e0d7220 */ /* 0x001fe20000400000 */
[----:B------:R-:W-:-:S03]  /*04d0*/  MOV R14, R15 ;  /* 0x0000000f000e7202 */ /* 0x000fc60000000f00 */
[----:B------:R-:W-:Y:S01]  /*04e0*/  FMUL R8, R13, R8 ;  /* 0x000000080d087220 */ /* 0x000fe20000400000 */
[----:B------:R-:W-:-:S05]  /*04f0*/  SHF.L.U32 R13, R20, 0x17, RZ ;  /* 0x00000017140d7819 */ /* 0x000fca00000006ff */
[----:B-1----:R-:W-:Y:S01]  /*0500*/  FFMA R8, R13, R16, R8 ;  /* 0x000000100d087223 */ /* 0x002fe20000000008 */
[----:B------:R-:W-:Y:S06]  /*0510*/  @P0 BRA `(.L_x_6) ;  /* 0xfffffffc00880947 */ /* 0x000fec000383ffff */
[----:B------:R-:W-:Y:S05]  /*0520*/  BSYNC.RECONVERGENT B3 ;  /* 0x0000000000037941 */ /* 0x000fea0003800200 */
.L_x_5:
[----:B------:R-:W-:Y:S05]  /*0530*/  BSYNC.RECONVERGENT B2 ;  /* 0x0000000000027941 */ /* 0x000fea0003800200 */
.L_x_4:
[----:B------:R-:W0:Y:S01]  /*0540*/  LDC.64 R2, c[0x0][0x380] ;  /* 0x0000e000ff027b82 */ /* 0x000e220000000a00 */
[----:B------:R-:W-:-:S13]  /*0550*/  ISETP.GE.U32.AND P0, PT, R10, 0x3, PT ;  /* 0x000000030a00780c */ /* 0x000fda0003f06070 */
[----:B------:R-:W-:Y:S05]  /*0560*/  @!P0 BRA `(.L_x_3) ;  /* 0x0000000400848947 */ /* 0x000fea0003800000 */
.L_x_7:
[----:B------:R-:W-:-:S04]  /*0570*/  IMAD R13, R9, UR9, R6 ;  /* 0x00000009090d7c24 */ /* 0x000fc8000f8e0206 */
[----:B0-----:R-:W-:-:S05]  /*0580*/  IMAD.WIDE R12, R13, 0x4, R2 ;  /* 0x000000040d0c7825 */ /* 0x001fca00078e0202 */
[----:B------:R0:W2:Y:S01]  /*0590*/  LDG.E.CONSTANT R24, desc[UR10][R12.64] ;  /* 0x0000000a0c187981 */ /* 0x0000a2000c1e9900 */
[----:B------:R-:W-:-:S04]  /*05a0*/  IADD3 R18, P0, PT, R12, UR8, RZ ;  /* 0x000000080c127c10 */ /* 0x000fc8000ff1e0ff */
[----:B------:R-:W-:Y:S02]  /*05b0*/  IADD3.X R19, PT, PT, RZ, R13, RZ, P0, !PT ;  /* 0x0000000dff137210 */ /* 0x000fe400007fe4ff */
[----:B------:R-:W-:-:S03]  /*05c0*/  IADD3 R20, P0, PT, R18, UR8, RZ ;  /* 0x0000000812147c10 */ /* 0x000fc6000ff1e0ff */
[----:B------:R-:W3:Y:S02]  /*05d0*/  LDG.E.CONSTANT R14, desc[UR10][R18.64] ;  /* 0x0000000a120e7981 */ /* 0x000ee4000c1e9900 */
[----:B------:R-:W-:-:S05]  /*05e0*/  IMAD.X R21, RZ, RZ, R19, P0 ;  /* 0x000000ffff157224 */ /* 0x000fca00000e0613 */
[----:B------:R1:W4:Y:S01]  /*05f0*/  LDG.E.CONSTANT R16, desc[UR10][R20.64] ;  /* 0x0000000a14107981 */ /* 0x000322000c1e9900 */
[----:B------:R-:W-:-:S04]  /*0600*/  IADD3 R22, P0, PT, R20, UR8, RZ ;  /* 0x0000000814167c10 */ /* 0x000fc8000ff1e0ff */
[----:B------:R-:W-:-:S05]  /*0610*/  IADD3.X R23, PT, PT, RZ, R21, RZ, P0, !PT ;  /* 0x00000015ff177210 */ /* 0x000fca00007fe4ff */
[----:B------:R5:W4:Y:S01]  /*0620*/  LDG.E.CONSTANT R10, desc[UR10][R22.64] ;  /* 0x0000000a160a7981 */ /* 0x000b22000c1e9900 */
[----:B------:R-:W-:Y:S01]  /*0630*/  HFMA2 R11, -RZ, RZ, 0.96630859375, -0.0022525787353515625 ;  /* 0x3bbb989dff0b7431 */ /* 0x000fe200000001ff */
[----:B0-----:R-:W-:Y:S02]  /*0640*/  MOV R12, 0x437c0000 ;  /* 0x437c0000000c7802 */ /* 0x001fe40000000f00 */
[----:B------:R-:W-:-:S04]  /*0650*/  IADD3 R6, PT, PT, R6, UR8, RZ ;  /* 0x0000000806067c10 */ /* 0x000fc8000fffe0ff */
[----:B------:R-:W-:Y:S02]  /*0660*/  ISETP.GE.AND P0, PT, R6, R9, PT ;  /* 0x000000090600720c */ /* 0x000fe40003f06270 */
[----:B--2---:R-:W-:-:S05]  /*0670*/  FMNMX R17, R24, R15, !PT ;  /* 0x0000000f18117209 */ /* 0x004fca0007800000 */
[----:B------:R-:W-:Y:S01]  /*0680*/  FADD R26, -R17, R15 ;  /* 0x0000000f111a7221 */ /* 0x000fe20000000100 */
[----:B------:R-:W-:-:S03]  /*0690*/  FADD R24, R24, -R17 ;  /* 0x8000001118187221 */ /* 0x000fc60000000000 */
[-C--:B------:R-:W-:Y:S01]  /*06a0*/  FFMA.SAT R13, R26, R11.reuse, 0.5 ;  /* 0x3f0000001a0d7423 */ /* 0x080fe2000000200b */
[----:B-1----:R-:W-:Y:S01]  /*06b0*/  FFMA.SAT R21, R24, R11, 0.5 ;  /* 0x3f00000018157423 */ /* 0x002fe2000000200b */
[----:B---3--:R-:W-:Y:S02]  /*06c0*/  FMNMX R18, R17, R14, !PT ;  /* 0x0000000e11127209 */ /* 0x008fe40007800000 */
[----:B------:R-:W-:-:S03]  /*06d0*/  FFMA.RM R13, R13, R12, 12582913 ;  /* 0x4b4000010d0d7423 */ /* 0x000fc6000000400c */
[--C-:B------:R-:W-:Y:S01]  /*06e0*/  FADD R20, R17, -R18.reuse ;  /* 0x8000001211147221 */ /* 0x100fe20000000000 */
[C---:B------:R-:W-:Y:S01]  /*06f0*/  FADD R15, R13.reuse, -12583039 ;  /* 0xcb40007f0d0f7421 */ /* 0x040fe20000000000 */
[----:B------:R-:W-:Y:S01]  /*0700*/  SHF.L.U32 R17, R13, 0x17, RZ ;  /* 0x000000170d117819 */ /* 0x000fe200000006ff */
[----:B-----5:R-:W-:Y:S01]  /*0710*/  FADD R22, R14, -R18 ;  /* 0x800000120e167221 */ /* 0x020fe20000000000 */
[-C--:B------:R-:W-:Y:S01]  /*0720*/  FFMA.SAT R13, R20, R11.reuse, 0.5 ;  /* 0x3f000000140d7423 */ /* 0x080fe2000000200b */
[----:B------:R-:W-:Y:S01]  /*0730*/  FFMA R19, R26, 1.4426950216293334961, -R15 ;  /* 0x3fb8aa3b1a137823 */ /* 0x000fe2000000080f */
[-C--:B------:R-:W-:Y:S01]  /*0740*/  FFMA.RM R15, R21, R12.reuse, 12582913 ;  /* 0x4b400001150f7423 */ /* 0x080fe2000000400c */
[----:B------:R-:W-:Y:S01]  /*0750*/  FFMA.SAT R25, R22, R11, 0.5 ;  /* 0x3f00000016197423 */ /* 0x000fe2000000200b */
[----:B------:R-:W-:Y:S01]  /*0760*/  FFMA.RM R13, R13, R12, 12582913 ;  /* 0x4b4000010d0d7423 */ /* 0x000fe2000000400c */
[----:B------:R-:W-:Y:S01]  /*0770*/  FFMA R26, R26, 1.925963033500011079e-08, R19 ;  /* 0x32a570601a1a7823 */ /* 0x000fe20000000013 */
[C---:B------:R-:W-:Y:S01]  /*0780*/  FADD R19, R15.reuse, -12583039 ;  /* 0xcb40007f0f137421 */ /* 0x040fe20000000000 */
[----:B------:R-:W-:Y:S01]  /*0790*/  SHF.L.U32 R15, R15, 0x17, RZ ;  /* 0x000000170f0f7819 */ /* 0x000fe200000006ff */
[C---:B------:R-:W-:Y:S01]  /*07a0*/  FADD R23, R13.reuse, -12583039 ;  /* 0xcb40007f0d177421 */ /* 0x040fe20000000000 */
[----:B------:R-:W-:Y:S01]  /*07b0*/  SHF.L.U32 R13, R13, 0x17, RZ ;  /* 0x000000170d0d7819 */ /* 0x000fe200000006ff */
[----:B------:R-:W-:Y:S01]  /*07c0*/  FFMA R19, R24, 1.4426950216293334961, -R19 ;  /* 0x3fb8aa3b18137823 */ /* 0x000fe20000000813 */
[----:B------:R-:W0:Y:S01]  /*07d0*/  MUFU.EX2 R26, R26 ;  /* 0x0000001a001a7308 */ /* 0x000e220000000800 */
[----:B------:R-:W-:-:S02]  /*07e0*/  FFMA R23, R20, 1.4426950216293334961, -R23 ;  /* 0x3fb8aa3b14177823 */ /* 0x000fc40000000817 */
[----:B------:R-:W-:Y:S02]  /*07f0*/  FFMA R19, R24, 1.925963033500011079e-08, R19 ;  /* 0x32a5706018137823 */ /* 0x000fe40000000013 */
[----:B------:R-:W-:-:S04]  /*0800*/  FFMA R20, R20, 1.925963033500011079e-08, R23 ;  /* 0x32a5706014147823 */ /* 0x000fc80000000017 */
[----:B------:R-:W1:Y:S01]  /*0810*/  MUFU.EX2 R19, R19 ;  /* 0x0000001300137308 */ /* 0x000e620000000800 */
[----:B0-----:R-:W-:Y:S01]  /*0820*/  FMUL R21, R17, R26 ;  /* 0x0000001a11157220 */ /* 0x001fe20000400000 */
[----:B----4-:R-:W-:-:S06]  /*0830*/  FMNMX R17, R18, R16, !PT ;  /* 0x0000001012117209 */ /* 0x010fcc0007800000 */
[----:B------:R-:W0:Y:S01]  /*0840*/  MUFU.EX2 R20, R20 ;  /* 0x0000001400147308 */ /* 0x000e220000000800 */
[----:B------:R-:W-:Y:S01]  /*0850*/  FMUL R14, R21, R8 ;  /* 0x00000008150e7220 */ /* 0x000fe20000400000 */
[----:B------:R-:W-:Y:S01]  /*0860*/  FFMA.RM R8, R25, R12, 12582913 ;  /* 0x4b40000119087423 */ /* 0x000fe2000000400c */
[--C-:B------:R-:W-:Y:S01]  /*0870*/  FADD R18, R18, -R17.reuse ;  /* 0x8000001112127221 */ /* 0x100fe20000000000 */
[----:B------:R-:W-:Y:S01]  /*0880*/  FADD R24, R16, -R17 ;  /* 0x8000001110187221 */ /* 0x000fe20000000000 */
[----:B-1----:R-:W-:Y:S02]  /*0890*/  FFMA R14, R15, R19, R14 ;  /* 0x000000130f0e7223 */ /* 0x002fe4000000000e */
[-C--:B------:R-:W-:Y:S01]  /*08a0*/  FFMA.SAT R21, R18, R11.reuse, 0.5 ;  /* 0x3f00000012157423 */ /* 0x080fe2000000200b */
[----:B------:R-:W-:Y:S01]  /*08b0*/  FADD R19, R8, -12583039 ;  /* 0xcb40007f08137421 */ /* 0x000fe20000000000 */
[----:B------:R-:W-:Y:S01]  /*08c0*/  FMNMX R15, R17, R10, !PT ;  /* 0x0000000a110f7209 */ /* 0x000fe20007800000 */
[----:B------:R-:W-:Y:S01]  /*08d0*/  FFMA.SAT R25, R24, R11, 0.5 ;  /* 0x3f00000018197423 */ /* 0x000fe2000000200b */
[----:B------:R-:W-:Y:S01]  /*08e0*/  FFMA.RM R16, R21, R12, 12582913 ;  /* 0x4b40000115107423 */ /* 0x000fe2000000400c */
[----:B------:R-:W-:-:S02]  /*08f0*/  FFMA R19, R22, 1.4426950216293334961, -R19 ;  /* 0x3fb8aa3b16137823 */ /* 0x000fc40000000813 */
[----:B------:R-:W-:Y:S01]  /*0900*/  FADD R26, R10, -R15 ;  /* 0x8000000f0a1a7221 */ /* 0x000fe20000000000 */
[----:B------:R-:W-:Y:S01]  /*0910*/  FADD R23, R16, -12583039 ;  /* 0xcb40007f10177421 */ /* 0x000fe20000000000 */
[----:B------:R-:W-:Y:S01]  /*0920*/  FFMA R21, R22, 1.925963033500011079e-08, R19 ;  /* 0x32a5706016157823 */ /* 0x000fe20000000013 */
[----:B------:R-:W-:Y:S01]  /*0930*/  FADD R22, R17, -R15 ;  /* 0x8000000f11167221 */ /* 0x000fe20000000000 */
[----:B------:R-:W-:Y:S01]  /*0940*/  FFMA.RM R19, R25, R12, 12582913 ;  /* 0x4b40000119137423 */ /* 0x000fe2000000400c */
[C---:B------:R-:W-:Y:S01]  /*0950*/  FFMA R23, R18.reuse, 1.4426950216293334961, -R23 ;  /* 0x3fb8aa3b12177823 */ /* 0x040fe20000000817 */
[----:B------:R1:W2:Y:S01]  /*0960*/  MUFU.EX2 R17, R21 ;  /* 0x0000001500117308 */ /* 0x0002a20000000800 */
[----:B0-----:R-:W-:Y:S01]  /*0970*/  FMUL R13, R13, R20 ;  /* 0x000000140d0d7220 */ /* 0x001fe20000400000 */
[----:B------:R-:W-:Y:S01]  /*0980*/  FADD R25, R19, -12583039 ;  /* 0xcb40007f13197421 */ /* 0x000fe20000000000 */
[----:B------:R-:W-:Y:S01]  /*0990*/  FFMA R18, R18, 1.925963033500011079e-08, R23 ;  /* 0x32a5706012127823 */ /* 0x000fe20000000017 */
[----:B------:R-:W-:Y:S01]  /*09a0*/  FFMA.SAT R23, R22, R11, 0.5 ;  /* 0x3f00000016177423 */ /* 0x000fe2000000200b */
[----:B------:R-:W-:Y:S01]  /*09b0*/  FMUL R14, R14, R13 ;  /* 0x0000000d0e0e7220 */ /* 0x000fe20000400000 */
[----:B------:R-:W-:Y:S01]  /*09c0*/  FFMA R25, R24, 1.4426950216293334961, -R25 ;  /* 0x3fb8aa3b18197823 */ /* 0x000fe20000000819 */
[----:B------:R-:W-:Y:S01]  /*09d0*/  SHF.L.U32 R13, R8, 0x17, RZ ;  /* 0x00000017080d7819 */ /* 0x000fe200000006ff */
[-C--:B------:R-:W-:Y:S01]  /*09e0*/  FFMA.RM R10, R23, R12.reuse, 12582913 ;  /* 0x4b400001170a7423 */ /* 0x080fe2000000400c */
[----:B------:R-:W-:Y:S01]  /*09f0*/  FFMA.SAT R23, R26, R11, 0.5 ;  /* 0x3f0000001a177423 */ /* 0x000fe2000000200b */
[----:B------:R-:W0:Y:S01]  /*0a00*/  MUFU.EX2 R18, R18 ;  /* 0x0000001200127308 */ /* 0x000e220000000800 */
[----:B------:R-:W-:Y:S01]  /*0a10*/  FFMA R25, R24, 1.925963033500011079e-08, R25 ;  /* 0x32a5706018197823 */ /* 0x000fe20000000019 */
[----:B------:R-:W-:Y:S01]  /*0a20*/  FADD R11, R10, -12583039 ;  /* 0xcb40007f0a0b7421 */ /* 0x000fe20000000000 */
[----:B------:R-:W-:Y:S01]  /*0a30*/  FFMA.RM R12, R23, R12, 12582913 ;  /* 0x4b400001170c7423 */ /* 0x000fe2000000400c */
[----:B------:R-:W-:-:S02]  /*0a40*/  SHF.L.U32 R19, R19, 0x17, RZ ;  /* 0x0000001713137819 */ /* 0x000fc400000006ff */
[----:B-1----:R-:W-:Y:S01]  /*0a50*/  FFMA R21, R22, 1.4426950216293334961, -R11 ;  /* 0x3fb8aa3b16157823 */ /* 0x002fe2000000080b */
[----:B------:R-:W-:Y:S01]  /*0a60*/  FADD R23, R12, -12583039 ;  /* 0xcb40007f0c177421 */ /* 0x000fe20000000000 */
[----:B------:R-:W1:Y:S01]  /*0a70*/  MUFU.EX2 R11, R25 ;  /* 0x00000019000b7308 */ /* 0x000e620000000800 */
[----:B--2---:R-:W-:Y:S01]  /*0a80*/  FFMA R13, R13, R17, R14 ;  /* 0x000000110d0d7223 */ /* 0x004fe2000000000e */
[----:B------:R-:W-:Y:S01]  /*0a90*/  FFMA R22, R22, 1.925963033500011079e-08, R21 ;  /* 0x32a5706016167823 */ /* 0x000fe20000000015 */
[----:B------:R-:W-:Y:S01]  /*0aa0*/  FFMA R23, R26, 1.4426950216293334961, -R23 ;  /* 0x3fb8aa3b1a177823 */ /* 0x000fe20000000817 */
[----:B------:R-:W-:-:S03]  /*0ab0*/  IMAD.SHL.U32 R21, R16, 0x800000, RZ ;  /* 0x0080000010157824 */ /* 0x000fc600078e00ff */
[----:B------:R-:W-:Y:S01]  /*0ac0*/  FFMA R23, R26, 1.925963033500011079e-08, R23 ;  /* 0x32a570601a177823 */ /* 0x000fe20000000017 */
[----:B------:R-:W2:Y:S01]  /*0ad0*/  MUFU.EX2 R8, R22 ;  /* 0x0000001600087308 */ /* 0x000ea20000000800 */
[----:B0-----:R-:W-:-:S04]  /*0ae0*/  FMUL R18, R21, R18 ;  /* 0x0000001215127220 */ /* 0x001fc80000400000 */
[----:B------:R-:W-:Y:S01]  /*0af0*/  FMUL R18, R13, R18 ;  /* 0x000000120d127220 */ /* 0x000fe20000400000 */
[----:B------:R-:W-:Y:S02]  /*0b00*/  SHF.L.U32 R13, R10, 0x17, RZ ;  /* 0x000000170a0d7819 */ /* 0x000fe400000006ff */
[----:B------:R-:W0:Y:S01]  /*0b10*/  MUFU.EX2 R23, R23 ;  /* 0x0000001700177308 */ /* 0x000e220000000800 */
[----:B-1----:R-:W-:Y:S02]  /*0b20*/  FFMA R11, R19, R11, R18 ;  /* 0x0000000b130b7223 */ /* 0x002fe40000000012 */
[----:B--2---:R-:W-:Y:S01]  /*0b30*/  FMUL R8, R13, R8 ;  /* 0x000000080d087220 */ /* 0x004fe20000400000 */
[----:B------:R-:W-:-:S03]  /*0b40*/  SHF.L.U32 R13, R12, 0x17, RZ ;  /* 0x000000170c0d7819 */ /* 0x000fc600000006ff */
[----:B------:R-:W-:-:S04]  /*0b50*/  FMUL R8, R11, R8 ;  /* 0x000000080b087220 */ /* 0x000fc80000400000 */
[----:B0-----:R-:W-:Y:S01]  /*0b60*/  FFMA R8, R13, R23, R8 ;  /* 0x000000170d087223 */ /* 0x001fe20000000008 */
[----:B------:R-:W-:Y:S06]  /*0b70*/  @!P0 BRA `(.L_x_7) ;  /* 0xfffffff8007c8947 */ /* 0x000fec000383ffff */
.L_x_3:
[----:B------:R-:W-:Y:S05]  /*0b80*/  BSYNC.RECONVERGENT B1 ;  /* 0x0000000000017941 */ /* 0x000fea0003800200 */
.L_x_2:
[----:B------:R1:W-:Y:S04]  /*0b90*/  STS [R0], R15 ;  /* 0x0000000f00007388 */ /* 0x0003e80000000800 */
[----:B------:R1:W-:Y:S02]  /*0ba0*/  STS [R5], R8 ;  /* 0x0000000805007388 */ /* 0x0003e40000000800 */
.L_x_1:
[----:B------:R-:W-:Y:S05]  /*0bb0*/  BSYNC.RECONVERGENT B0 ;  /* 0x0000000000007941 */ /* 0x000fea0003800200 */
.L_x_0:
[----:B------:R-:W-:Y:S01]  /*0bc0*/  BAR.SYNC.DEFER_BLOCKING 0x0 ;  /* 0x0000000000007b1d */ /* 0x000fe20000010000 */
[----:B------:R-:W-:-:S09]  /*0bd0*/  UISETP.NE.AND UP0, UPT, UR4, 0x1f, UPT ;  /* 0x0000001f0400788c */ /* 0x000fd2000bf05270 */
[----:B------:R-:W-:Y:S05]  /*0be0*/  BRA.U !UP0, `(.L_x_8) ;  /* 0x0000000108a87547 */ /* 0x000fea000b800000 */
[----:B------:R-:W-:Y:S02]  /*0bf0*/  UMOV UR6, 0x40000000 ;  /* 0x4000000000067882 */ /* 0x000fe40000000000 */
[----:B------:R-:W-:-:S06]  /*0c00*/  USHF.R.U32.HI UR6, URZ, UR4, UR6 ;  /* 0x00000004ff067299 */ /* 0x000fcc0008011606 */
[----:B0-----:R-:W-:-:S07]  /*0c10*/  MOV R3, UR6 ;  /* 0x0000000600037c02 */ /* 0x001fce0008000f00 */
.L_x_11:
[----:B------:R-:W-:Y:S01]  /*0c20*/  ISETP.GE.U32.AND P0, PT, R4, R3, PT ;  /* 0x000000030400720c */ /* 0x000fe20003f06070 */
[----:B------:R-:W-:-:S12]  /*0c30*/  BSSY.RECONVERGENT B0, `(.L_x_9) ;  /* 0x0000021000007945 */ /* 0x000fd80003800200 */
[----:B0-----:R-:W-:Y:S05]  /*0c40*/  @P0 BRA `(.L_x_10) ;  /* 0x00000000007c0947 */ /* 0x001fea0003800000 */
[C---:B------:R-:W-:Y:S01]  /*0c50*/  LEA R6, R3.reuse, R0, 0x2 ;  /* 0x0000000003067211 */ /* 0x040fe200078e10ff */
[----:B------:R-:W-:Y:S01]  /*0c60*/  LDS R2, [R0] ;  /* 0x0000000000027984 */ /* 0x000fe20000000800 */
[----:B-1----:R-:W-:Y:S02]  /*0c70*/  HFMA2 R15, -RZ, RZ, 0.96630859375, -0.0022525787353515625 ;  /* 0x3bbb989dff0f7431 */ /* 0x002fe400000001ff */
[----:B------:R-:W-:Y:S01]  /*0c80*/  IMAD R10, R3, 0x4, R5 ;  /* 0x00000004030a7824 */ /* 0x000fe200078e0205 */
[----:B------:R-:W-:Y:S01]  /*0c90*/  MOV R14, 0x437c0000 ;  /* 0x437c0000000e7802 */ /* 0x000fe20000000f00 */
[----:B------:R-:W0:Y:S02]  /*0ca0*/  LDS R9, [R6] ;  /* 0x0000000006097984 */ /* 0x000e240000000800 */
[----:B0-----:R-:W-:-:S05]  /*0cb0*/  FMNMX R11, R2, R9, !PT ;  /* 0x00000009020b7209 */ /* 0x001fca0007800000 */
[--C-:B------:R-:W-:Y:S01]  /*0cc0*/  FADD R12, R9, -R11.reuse ;  /* 0x8000000b090c7221 */ /* 0x100fe20000000000 */
[----:B------:R-:W-:Y:S01]  /*0cd0*/  FADD R8, R2, -R11 ;  /* 0x8000000b02087221 */ /* 0x000fe20000000000 */
[----:B------:R-:W-:Y:S02]  /*0ce0*/  STS [R0], R11 ;  /* 0x0000000b00007388 */ /* 0x000fe40000000800 */
[-C--:B------:R-:W-:Y:S01]  /*0cf0*/  FFMA.SAT R9, R12, R15.reuse, 0.5 ;  /* 0x3f0000000c097423 */ /* 0x080fe2000000200f */
[----:B------:R-:W-:Y:S01]  /*0d00*/  FFMA.SAT R6, R8, R15, 0.5 ;  /* 0x3f00000008067423 */ /* 0x000fe2000000200f */
[----:B------:R-:W0:Y:S02]  /*0d10*/  LDS R10, [R10] ;  /* 0x000000000a0a7984 */ /* 0x000e240000000800 */
[-C--:B------:R-:W-:Y:S01]  /*0d20*/  FFMA.RM R13, R9, R14.reuse, 12582913 ;  /* 0x4b400001090d7423 */ /* 0x080fe2000000400e */
[----:B------:R-:W-:Y:S01]  /*0d30*/  FFMA.RM R6, R6, R14, 12582913 ;  /* 0x4b40000106067423 */ /* 0x000fe2000000400e */
[----:B------:R-:W1:Y:S02]  /*0d40*/  LDS R2, [R5] ;  /* 0x0000000005027984 */ /* 0x000e640000000800 */
[C---:B------:R-:W-:Y:S01]  /*0d50*/  FADD R9, R13.reuse, -12583039 ;  /* 0xcb40007f0d097421 */ /* 0x040fe20000000000 */
[----:B------:R-:W-:-:S03]  /*0d60*/  SHF.L.U32 R13, R13, 0x17, RZ ;  /* 0x000000170d0d7819 */ /* 0x000fc600000006ff */
[----:B------:R-:W-:Y:S01]  /*0d70*/  FFMA R15, R12, 1.4426950216293334961, -R9 ;  /* 0x3fb8aa3b0c0f7823 */ /* 0x000fe20000000809 */
[C---:B------:R-:W-:Y:S01]  /*0d80*/  FADD R9, R6.reuse, -12583039 ;  /* 0xcb40007f06097421 */ /* 0x040fe20000000000 */
[----:B------:R-:W-:Y:S02]  /*0d90*/  SHF.L.U32 R6, R6, 0x17, RZ ;  /* 0x0000001706067819 */ /* 0x000fe400000006ff */
[----:B------:R-:W-:Y:S01]  /*0da0*/  FFMA R15, R12, 1.925963033500011079e-08, R15 ;  /* 0x32a570600c0f7823 */ /* 0x000fe2000000000f */
[----:B------:R-:W-:-:S03]  /*0db0*/  FFMA R9, R8, 1.4426950216293334961, -R9 ;  /* 0x3fb8aa3b08097823 */ /* 0x000fc60000000809 */
[----:B------:R-:W2:Y:S01]  /*0dc0*/  MUFU.EX2 R12, R15 ;  /* 0x0000000f000c7308 */ /* 0x000ea20000000800 */
[----:B------:R-:W-:-:S07]  /*0dd0*/  FFMA R9, R8, 1.925963033500011079e-08, R9 ;  /* 0x32a5706008097823 */ /* 0x000fce0000000009 */
[----:B------:R-:W3:Y:S01]  /*0de0*/  MUFU.EX2 R9, R9 ;  /* 0x0000000900097308 */ /* 0x000ee20000000800 */
[----:B--2---:R-:W-:-:S04]  /*0df0*/  FMUL R13, R13, R12 ;  /* 0x0000000c0d0d7220 */ /* 0x004fc80000400000 */
[----:B0-----:R-:W-:Y:S01]  /*0e00*/  FMUL R13, R10, R13 ;  /* 0x0000000d0a0d7220 */ /* 0x001fe20000400000 */
[----:B---3--:R-:W-:-:S04]  /*0e10*/  FMUL R11, R6, R9 ;  /* 0x00000009060b7220 */ /* 0x008fc80000400000 */
[----:B-1----:R-:W-:-:S05]  /*0e20*/  FFMA R2, R2, R11, R13 ;  /* 0x0000000b02027223 */ /* 0x002fca000000000d */
[----:B------:R0:W-:Y:S02]  /*0e30*/  STS [R5], R2 ;  /* 0x0000000205007388 */ /* 0x0001e40000000800 */
.L_x_10:
[----:B------:R-:W-:Y:S05]  /*0e40*/  BSYNC.RECONVERGENT B0 ;  /* 0x0000000000007941 */ /* 0x000fea0003800200 */
.L_x_9:
[----:B------:R-:W-:Y:S01]  /*0e50*/  BAR.SYNC.DEFER_BLOCKING 0x0 ;  /* 0x0000000000007b1d */ /* 0x000fe20000010000 */
[----:B------:R-:W-:Y:S02]  /*0e60*/  ISETP.GT.U32.AND P0, PT, R3, 0x1, PT ;  /* 0x000000010300780c */ /* 0x000fe40003f04070 */
[----:B------:R-:W-:-:S11]  /*0e70*/  SHF.R.U32.HI R3, RZ, 0x1, R3 ;  /* 0x00000001ff037819 */ /* 0x000fd60000011603 */
[----:B------:R-:W-:Y:S05]  /*0e80*/  @P0 BRA `(.L_x_11) ;  /* 0xfffffffc00640947 */ /* 0x000fea000383ffff */
.L_x_8:
[----:B------:R-:W2:Y:S01]  /*0e90*/  LDC R19, c[0x0][0x394] ;  /* 0x0000e500ff137b82 */ /* 0x000ea20000000800 */
[----:B------:R-:W-:-:S07]  /*0ea0*/  UMOV UR6, 0x400 ;  /* 0x0000040000067882 */ /* 0x000fce0000000000 */
[----:B------:R-:W3:Y:S01]  /*0eb0*/  S2UR UR7, SR_CgaCtaId ;  /* 0x00000000000779c3 */ /* 0x000ee20000008800 */
[----:B--2---:R-:W-:-:S04]  /*0ec0*/  ISETP.GE.AND P0, PT, R4, R19, PT ;  /* 0x000000130400720c */ /* 0x004fc80003f06270 */
[----:B------:R-:W-:Y:S01]  /*0ed0*/  ISETP.GE.U32.OR P0, PT, R4, UR5, P0 ;  /* 0x0000000504007c0c */ /* 0x000fe20008706470 */
[----:B---3--:R-:W-:-:S12]  /*0ee0*/  ULEA UR6, UR7, UR6, 0x18 ;  /* 0x0000000607067291 */ /* 0x008fd8000f8ec0ff */
[----:B------:R-:W-:Y:S05]  /*0ef0*/  @P0 EXIT ;  /* 0x000000000000094d */ /* 0x000fea0003800000 */
[----:B0-----:R-:W-:Y:S01]  /*0f00*/  IADD3 R2, PT, PT, R4, UR5, RZ ;  /* 0x0000000504027c10 */ /* 0x001fe2000fffe0ff */
[----:B------:R0:W2:Y:S01]  /*0f10*/  LDS R10, [R7+UR8] ;  /* 0x00000008070a7984 */ /* 0x0000a20008000800 */
[----:B------:R-:W-:Y:S01]  /*0f20*/  ULOP3.LUT UR4, UR4, 0x1f, URZ, 0x3c, !UPT ;  /* 0x0000001f04047892 */ /* 0x000fe2000f8e3cff */
[----:B------:R-:W-:Y:S01]  /*0f30*/  BSSY.RECONVERGENT B0, `(.L_x_12) ;  /* 0x0000032000007945 */ /* 0x000fe20003800200 */
[CC--:B------:R-:W-:Y:S01]  /*0f40*/  ISETP.GE.AND P0, PT, R2.reuse, R19.reuse, PT ;  /* 0x000000130200720c */ /* 0x0c0fe20003f06270 */
[----:B-1----:R-:W1:Y:S01]  /*0f50*/  LDS R5, [UR6] ;  /* 0x00000006ff057984 */ /* 0x002e620008000800 */
[----:B------:R-:W-:Y:S02]  /*0f60*/  VIMNMX R0, PT, PT, R2, R19, !PT ;  /* 0x0000001302007248 */ /* 0x000fe40007fe0100 */
[----:B------:R-:W-:-:S04]  /*0f70*/  SEL R3, RZ, 0x1, P0 ;  /* 0x00000001ff037807 */ /* 0x000fc80000000000 */
[----:B------:R-:W-:-:S04]  /*0f80*/  IADD3 R0, PT, PT, R0, -R2, -R3 ;  /* 0x8000000200007210 */ /* 0x000fc80007ffe803 */
[----:B------:R-:W-:-:S04]  /*0f90*/  SHF.R.U32.HI R0, RZ, UR4, R0 ;  /* 0x00000004ff007c19 */ /* 0x000fc80008011600 */
[----:B------:R-:W-:-:S04]  /*0fa0*/  IADD3 R18, PT, PT, R3, R0, RZ ;  /* 0x0000000003127210 */ /* 0x000fc80007ffe0ff */
[----:B------:R-:W-:-:S04]  /*0fb0*/  LOP3.LUT R0, R18, 0x3, RZ, 0xc0, !PT ;  /* 0x0000000312007812 */ /* 0x000fc800078ec0ff */
[----:B------:R-:W-:-:S13]  /*0fc0*/  ISETP.NE.AND P0, PT, R0, 0x3, PT ;  /* 0x000000030000780c */ /* 0x000fda0003f05270 */
[----:B0-2---:R-:W-:Y:S05]  /*0fd0*/  @!P0 BRA `(.L_x_13) ;  /* 0x00000000009c8947 */ /* 0x005fea0003800000 */
[----:B------:R-:W0:Y:S01]  /*0fe0*/  LDC.64 R16, c[0x0][0x380] ;  /* 0x0000e000ff107b82 */ /* 0x000e220000000a00 */
[----:B------:R-:W-:Y:S01]  /*0ff0*/  IADD3 R0, PT, PT, R18, 0x1, RZ ;  /* 0x0000000112007810 */ /* 0x000fe20007ffe0ff */
[----:B------:R-:W-:-:S03]  /*1000*/  IMAD R19, R19, UR9, R4 ;  /* 0x0000000913137c24 */ /* 0x000fc6000f8e0204 */
[----:B------:R-:W-:-:S03]  /*1010*/  LOP3.LUT R3, R0, 0x3, RZ, 0xc0, !PT ;  /* 0x0000000300037812 */ /* 0x000fc600078ec0ff */
[----:B------:R-:W2:Y:S01]  /*1020*/  LDC.64 R14, c[0x0][0x388] ;  /* 0x0000e200ff0e7b82 */ /* 0x000ea20000000a00 */
[C---:B------:R-:W-:Y:S01]  /*1030*/  IADD3 R20, PT, PT, -R3.reuse, RZ, RZ ;  /* 0x000000ff03147210 */ /* 0x040fe20007ffe1ff */
[----:B------:R-:W-:-:S07]  /*1040*/  IMAD R4, R3, UR5, R4 ;  /* 0x0000000503047c24 */ /* 0x000fce000f8e0204 */
.L_x_16:
[----:B0-----:R-:W-:-:S06]  /*1050*/  IMAD.WIDE R2, R19, 0x4, R16 ;  /* 0x0000000413027825 */ /* 0x001fcc00078e0210 */
[----:B------:R-:W1:Y:S01]  /*1060*/  LDG.E.CONSTANT R2, desc[UR10][R2.64] ;  /* 0x0000000a02027981 */ /* 0x000e62000c1e9900 */
[----:B---3--:R-:W-:Y:S02]  /*1070*/  HFMA2 R9, -RZ, RZ, 3.7421875, 0 ;  /* 0x437c0000ff097431 */ /* 0x008fe400000001ff */
[----:B------:R-:W-:Y:S01]  /*1080*/  IMAD.MOV.U32 R7, RZ, RZ, 0x3bbb989d ;  /* 0x3bbb989dff077424 */ /* 0x000fe200078e00ff */
[----:B------:R-:W-:Y:S01]  /*1090*/  IADD3 R20, PT, PT, R20, 0x1, RZ ;  /* 0x0000000114147810 */ /* 0x000fe20007ffe0ff */
[----:B------:R-:W-:Y:S03]  /*10a0*/  BSSY.RECONVERGENT B1, `(.L_x_14) ;  /* 0x0000017000017945 */ /* 0x000fe60003800200 */
[----:B------:R-:W-:Y:S01]  /*10b0*/  ISETP.NE.AND P2, PT, R20, RZ, PT ;  /* 0x000000ff1400720c */ /* 0x000fe20003f45270 */
[----:B-1----:R-:W-:-:S04]  /*10c0*/  FADD R0, -R5, R2 ;  /* 0x0000000205007221 */ /* 0x002fc80000000100 */
[----:B------:R-:W-:-:S04]  /*10d0*/  FFMA.SAT R6, R0, R7, 0.5 ;  /* 0x3f00000000067423 */ /* 0x000fc80000002007 */
[----:B------:R-:W-:Y:S02]  /*10e0*/  FFMA.RM R6, R6, R9, 12582913 ;  /* 0x4b40000106067423 */ /* 0x000fe40000004009 */
[----:B------:R-:W0:Y:S02]  /*10f0*/  MUFU.RCP R9, R10 ;  /* 0x0000000a00097308 */ /* 0x000e240000001000 */
[C---:B------:R-:W-:Y:S01]  /*1100*/  FADD R7, R6.reuse, -12583039 ;  /* 0xcb40007f06077421 */ /* 0x040fe20000000000 */
[----:B------:R-:W-:-:S03]  /*1110*/  SHF.L.U32 R3, R6, 0x17, RZ ;  /* 0x0000001706037819 */ /* 0x000fc600000006ff */
[----:B------:R-:W-:-:S04]  /*1120*/  FFMA R7, R0, 1.4426950216293334961, -R7 ;  /* 0x3fb8aa3b00077823 */ /* 0x000fc80000000807 */
[----:B------:R-:W-:-:S04]  /*1130*/  FFMA R7, R0, 1.925963033500011079e-08, R7 ;  /* 0x32a5706000077823 */ /* 0x000fc80000000007 */
[----:B------:R-:W1:Y:S01]  /*1140*/  MUFU.EX2 R0, R7 ;  /* 0x0000000700007308 */ /* 0x000e620000000800 */
[----:B0-----:R-:W-:-:S04]  /*1150*/  FFMA R2, -R10, R9, 1 ;  /* 0x3f8000000a027423 */ /* 0x001fc80000000109 */
[----:B------:R-:W-:Y:S01]  /*1160*/  FFMA R2, R9, R2, R9 ;  /* 0x0000000209027223 */ /* 0x000fe20000000009 */
[----:B-1----:R-:W-:-:S04]  /*1170*/  FMUL R3, R3, R0 ;  /* 0x0000000003037220 */ /* 0x002fc80000400000 */
[----:B------:R-:W0:Y:S01]  /*1180*/  FCHK P0, R3, R10 ;  /* 0x0000000a03007302 */ /* 0x000e220000000000 */
[----:B------:R-:W-:-:S04]  /*1190*/  FFMA R9, R3, R2, RZ ;  /* 0x0000000203097223 */ /* 0x000fc800000000ff */
[----:B------:R-:W-:-:S04]  /*11a0*/  FFMA R0, -R10, R9, R3 ;  /* 0x000000090a007223 */ /* 0x000fc80000000103 */
[----:B------:R-:W-:Y:S01]  /*11b0*/  FFMA R0, R2, R0, R9 ;  /* 0x0000000002007223 */ /* 0x000fe20000000009 */
[----:B--2---:R-:W-:Y:S01]  /*11c0*/  IMAD.WIDE R8, R19, 0x4, R14 ;  /* 0x0000000413087825 */ /* 0x004fe200078e020e */
[----:B0-----:R-:W-:Y:S06]  /*11d0*/  @!P0 BRA `(.L_x_15) ;  /* 0x00000000000c8947 */ /* 0x001fec0003800000 */
[----:B------:R-:W-:Y:S02]  /*11e0*/  MOV R0, R10 ;  /* 0x0000000a00007202 */ /* 0x000fe40000000f00 */
[----:B------:R-:W-:-:S07]  /*11f0*/  MOV R2, 0x1210 ;  /* 0x0000121000027802 */ /* 0x000fce0000000f00 */
[----:B------:R-:W-:Y:S05]  /*1200*/  CALL.REL.NOINC `($__internal_0_$__cuda_sm3x_div_rn_noftz_f32_slowpath) ;  /* 0x0000000800307944 */ /* 0x000fea0003c00000 */
.L_x_15:
[----:B------:R-:W-:Y:S05]  /*1210*/  BSYNC.RECONVERGENT B1 ;  /* 0x0000000000017941 */ /* 0x000fea0003800200 */
.L_x_14:
[----:B------:R3:W-:Y:S01]  /*1220*/  STG.E desc[UR10][R8.64], R0 ;  /* 0x0000000008007986 */ /* 0x0007e2000c10190a */
[----:B------:R-:W-:Y:S01]  /*1230*/  IADD3 R19, PT, PT, R19, UR5, RZ ;  /* 0x0000000513137c10 */ /* 0x000fe2000fffe0ff */
[----:B------:R-:W-:Y:S06]  /*1240*/  @P2 BRA `(.L_x_16) ;  /* 0xfffffffc00802947 */ /* 0x000fec000383ffff */
.L_x_13:
[----:B------:R-:W-:Y:S05]  /*1250*/  BSYNC.RECONVERGENT B0 ;  /* 0x0000000000007941 */ /* 0x000fea0003800200 */
.L_x_12:
[----:B------:R-:W0:Y:S01]  /*1260*/  LDC R19, c[0x0][0x394] ;  /* 0x0000e500ff137b82 */ /* 0x000e220000000800 */
[----:B------:R-:W-:Y:S01]  /*1270*/  ISETP.GE.U32.AND P0, PT, R18, 0x3, PT ;  /* 0x000000031200780c */ /* 0x000fe20003f06070 */
[----:B------:R-:W2:Y:S06]  /*1280*/  LDCU UR4, c[0x0][0x394] ;  /* 0x00007280ff0477ac */ /* 0x000eac0008000800 */
[----:B------:R-:W4:Y:S08]  /*1290*/  LDC.64 R16, c[0x0][0x380] ;  /* 0x0000e000ff107b82 */ /* 0x000f300000000a00 */
[----:B------:R-:W0:Y:S01]  /*12a0*/  LDC.64 R14, c[0x0][0x388] ;  /* 0x0000e200ff0e7b82 */ /* 0x000e220000000a00 */
[----:B--2---:R-:W-:Y:S05]  /*12b0*/  @!P0 EXIT ;  /* 0x000000000000894d */ /* 0x004fea0003800000 */
.L_x_25:
[----:B0-----:R-:W-:-:S04]  /*12c0*/  IMAD R23, R19, UR9, R4 ;  /* 0x0000000913177c24 */ /* 0x001fc8000f8e0204 */
[----:B---34-:R-:W-:-:S05]  /*12d0*/  IMAD.WIDE R8, R23, 0x4, R16 ;  /* 0x0000000417087825 */ /* 0x018fca00078e0210 */
[----:B--2---:R-:W1:Y:S01]  /*12e0*/  LDG.E.CONSTANT R0, desc[UR10][R8.64] ;  /* 0x0000000a08007981 */ /* 0x004e62000c1e9900 */
[----:B------:R-:W-:Y:S01]  /*12f0*/  HFMA2 R7, -RZ, RZ, 3.7421875, 0 ;  /* 0x437c0000ff077431 */ /* 0x000fe200000001ff */
[----:B------:R-:W-:Y:S01]  /*1300*/  MOV R3, 0x3bbb989d ;  /* 0x3bbb989d00037802 */ /* 0x000fe20000000f00 */
[----:B------:R-:W-:Y:S01]  /*1310*/  BSSY.RECONVERGENT B0, `(.L_x_17) ;  /* 0x0000016000007945 */ /* 0x000fe20003800200 */
[----:B-1----:R-:W-:-:S04]  /*1320*/  FADD R0, -R5, R0 ;  /* 0x0000000005007221 */ /* 0x002fc80000000100 */
[----:B------:R-:W-:-:S04]  /*1330*/  FFMA.SAT R2, R0, R3, 0.5 ;  /* 0x3f00000000027423 */ /* 0x000fc80000002003 */
[----:B------:R-:W-:Y:S02]  /*1340*/  FFMA.RM R2, R2, R7, 12582913 ;  /* 0x4b40000102027423 */ /* 0x000fe40000004007 */
[----:B------:R-:W0:Y:S02]  /*1350*/  MUFU.RCP R7, R10 ;  /* 0x0000000a00077308 */ /* 0x000e240000001000 */
[C---:B------:R-:W-:Y:S01]  /*1360*/  FADD R3, R2.reuse, -12583039 ;  /* 0xcb40007f02037421 */ /* 0x040fe20000000000 */
[----:B------:R-:W-:-:S03]  /*1370*/  IMAD.SHL.U32 R2, R2, 0x800000, RZ ;  /* 0x0080000002027824 */ /* 0x000fc600078e00ff */
[----:B------:R-:W-:-:S04]  /*1380*/  FFMA R3, R0, 1.4426950216293334961, -R3 ;  /* 0x3fb8aa3b00037823 */ /* 0x000fc80000000803 */
[----:B------:R-:W-:-:S06]  /*1390*/  FFMA R3, R0, 1.925963033500011079e-08, R3 ;  /* 0x32a5706000037823 */ /* 0x000fcc0000000003 */
        /* <DEDUP_REMOVED lines=8> */
[----:B0-----:R-:W-:Y:S06]  /*1420*/  @!P0 BRA `(.L_x_18) ;  /* 0x0000000000108947 */ /* 0x001fec0003800000 */
[----:B------:R-:W-:Y:S02]  /*1430*/  MOV R0, R10 ;  /* 0x0000000a00007202 */ /* 0x000fe40000000f00 */
[----:B------:R-:W-:-:S07]  /*1440*/  MOV R2, 0x1460 ;  /* 0x0000146000027802 */ /* 0x000fce0000000f00 */
[----:B------:R-:W-:Y:S05]  /*1450*/  CALL.REL.NOINC `($__internal_0_$__cuda_sm3x_div_rn_noftz_f32_slowpath) ;  /* 0x00000004009c7944 */ /* 0x000fea0003c00000 */
[----:B------:R-:W-:-:S07]  /*1460*/  MOV R7, R0 ;  /* 0x0000000000077202 */ /* 0x000fce0000000f00 */
.L_x_18:
[----:B------:R-:W-:Y:S05]  /*1470*/  BSYNC.RECONVERGENT B0 ;  /* 0x0000000000007941 */ /* 0x000fea0003800200 */
.L_x_17:
[----:B------:R-:W-:-:S04]  /*1480*/  IADD3 R8, P0, PT, R8, UR8, RZ ;  /* 0x0000000808087c10 */ /* 0x000fc8000ff1e0ff */
[----:B------:R-:W-:-:S05]  /*1490*/  IADD3.X R9, PT, PT, RZ, R9, RZ, P0, !PT ;  /* 0x00000009ff097210 */ /* 0x000fca00007fe4ff */
[----:B------:R-:W2:Y:S01]  /*14a0*/  LDG.E.CONSTANT R0, desc[UR10][R8.64] ;  /* 0x0000000a08007981 */ /* 0x000ea2000c1e9900 */
[----:B------:R-:W-:Y:S01]  /*14b0*/  HFMA2 R3, -RZ, RZ, 0.96630859375, -0.0022525787353515625 ;  /* 0x3bbb989dff037431 */ /* 0x000fe200000001ff */
[----:B------:R-:W-:Y:S01]  /*14c0*/  MOV R11, 0x437c0000 ;  /* 0x437c0000000b7802 */ /* 0x000fe20000000f00 */
[----:B------:R-:W0:Y:S01]  /*14d0*/  MUFU.RCP R13, R10 ;  /* 0x0000000a000d7308 */ /* 0x000e220000001000 */
[----:B------:R-:W-:Y:S01]  /*14e0*/  IMAD.WIDE R22, R23, 0x4, R14 ;  /* 0x0000000417167825 */ /* 0x000fe200078e020e */
[----:B------:R-:W-:Y:S04]  /*14f0*/  BSSY.RECONVERGENT B0, `(.L_x_19) ;  /* 0x0000017000007945 */ /* 0x000fe80003800200 */
[----:B------:R1:W-:Y:S01]  /*1500*/  STG.E desc[UR10][R22.64], R7 ;  /* 0x0000000716007986 */ /* 0x0003e2000c10190a */
[----:B--2---:R-:W-:-:S04]  /*1510*/  FADD R0, -R5, R0 ;  /* 0x0000000005007221 */ /* 0x004fc80000000100 */
[----:B------:R-:W-:-:S04]  /*1520*/  FFMA.SAT R2, R0, R3, 0.5 ;  /* 0x3f00000000027423 */ /* 0x000fc80000002003 */
[----:B------:R-:W-:-:S04]  /*1530*/  FFMA.RM R2, R2, R11, 12582913 ;  /* 0x4b40000102027423 */ /* 0x000fc8000000400b */
[C---:B------:R-:W-:Y:S01]  /*1540*/  FADD R3, R2.reuse, -12583039 ;  /* 0xcb40007f02037421 */ /* 0x040fe20000000000 */
[----:B------:R-:W-:-:S03]  /*1550*/  SHF.L.U32 R2, R2, 0x17, RZ ;  /* 0x0000001702027819 */ /* 0x000fc600000006ff */
[----:B------:R-:W-:-:S04]  /*1560*/  FFMA R3, R0, 1.4426950216293334961, -R3 ;  /* 0x3fb8aa3b00037823 */ /* 0x000fc80000000803 */
[----:B------:R-:W-:Y:S01]  /*1570*/  FFMA R6, R0, 1.925963033500011079e-08, R3 ;  /* 0x32a5706000067823 */ /* 0x000fe20000000003 */
[----:B0-----:R-:W-:-:S03]  /*1580*/  FFMA R0, -R10, R13, 1 ;  /* 0x3f8000000a007423 */ /* 0x001fc6000000010d */
[----:B------:R-:W0:Y:S01]  /*1590*/  MUFU.EX2 R3, R6 ;  /* 0x0000000600037308 */ /* 0x000e220000000800 */
[----:B------:R-:W-:Y:S01]  /*15a0*/  FFMA R0, R13, R0, R13 ;  /* 0x000000000d007223 */ /* 0x000fe2000000000d */
[----:B0-----:R-:W-:-:S06]  /*15b0*/  FMUL R11, R2, R3 ;  /* 0x00000003020b7220 */ /* 0x001fcc0000400000 */
[----:B------:R-:W0:Y:S01]  /*15c0*/  FCHK P0, R11, R10 ;  /* 0x0000000a0b007302 */ /* 0x000e220000000000 */
[----:B------:R-:W-:-:S04]  /*15d0*/  FFMA R3, R0, R11, RZ ;  /* 0x0000000b00037223 */ /* 0x000fc800000000ff */
[----:B------:R-:W-:-:S04]  /*15e0*/  FFMA R2, -R10, R3, R11 ;  /* 0x000000030a027223 */ /* 0x000fc8000000010b */
[----:B------:R-:W-:Y:S01]  /*15f0*/  FFMA R3, R0, R2, R3 ;  /* 0x0000000200037223 */ /* 0x000fe20000000003 */
[----:B01----:R-:W-:Y:S06]  /*1600*/  @!P0 BRA `(.L_x_20) ;  /* 0x0000000000148947 */ /* 0x003fec0003800000 */
[----:B------:R-:W-:Y:S01]  /*1610*/  MOV R3, R11 ;  /* 0x0000000b00037202 */ /* 0x000fe20000000f00 */
[----:B------:R-:W-:Y:S01]  /*1620*/  IMAD.MOV.U32 R0, RZ, RZ, R10 ;  /* 0x000000ffff007224 */ /* 0x000fe200078e000a */
[----:B------:R-:W-:-:S07]  /*1630*/  MOV R2, 0x1650 ;  /* 0x0000165000027802 */ /* 0x000fce0000000f00 */
[----:B------:R-:W-:Y:S05]  /*1640*/  CALL.REL.NOINC `($__internal_0_$__cuda_sm3x_div_rn_noftz_f32_slowpath) ;  /* 0x0000000400207944 */ /* 0x000fea0003c00000 */
[----:B------:R-:W-:-:S07]  /*1650*/  MOV R3, R0 ;  /* 0x0000000000037202 */ /* 0x000fce0000000f00 */
.L_x_20:
[----:B------:R-:W-:Y:S05]  /*1660*/  BSYNC.RECONVERGENT B0 ;  /* 0x0000000000007941 */ /* 0x000fea0003800200 */
.L_x_19:
[----:B------:R-:W-:-:S04]  /*1670*/  IADD3 R8, P0, PT, R8, UR8, RZ ;  /* 0x0000000808087c10 */ /* 0x000fc8000ff1e0ff */
[----:B------:R-:W-:-:S05]  /*1680*/  IADD3.X R9, PT, PT, RZ, R9, RZ, P0, !PT ;  /* 0x00000009ff097210 */ /* 0x000fca00007fe4ff */
[----:B------:R-:W2:Y:S01]  /*1690*/  LDG.E.CONSTANT R0, desc[UR10][R8.64] ;  /* 0x0000000a08007981 */ /* 0x000ea2000c1e9900 */
[----:B------:R-:W-:Y:S01]  /*16a0*/  HFMA2 R7, -RZ, RZ, 0.96630859375, -0.0022525787353515625 ;  /* 0x3bbb989dff077431 */ /* 0x000fe200000001ff */
[----:B------:R-:W-:Y:S01]  /*16b0*/  MOV R11, 0x437c0000 ;  /* 0x437c0000000b7802 */ /* 0x000fe20000000f00 */
[----:B------:R-:W-:Y:S01]  /*16c0*/  BSSY.RECONVERGENT B0, `(.L_x_21) ;  /* 0x000001a000007945 */ /* 0x000fe20003800200 */
[----:B------:R-:W-:-:S04]  /*16d0*/  IADD3 R22, P0, PT, R22, UR8, RZ ;  /* 0x0000000816167c10 */ /* 0x000fc8000ff1e0ff */
[----:B------:R-:W-:-:S05]  /*16e0*/  IADD3.X R23, PT, PT, RZ, R23, RZ, P0, !PT ;  /* 0x00000017ff177210 */ /* 0x000fca00007fe4ff */
[----:B------:R0:W-:Y:S01]  /*16f0*/  STG.E desc[UR10][R22.64], R3 ;  /* 0x0000000316007986 */ /* 0x0001e2000c10190a */
[----:B--2---:R-:W-:-:S04]  /*1700*/  FADD R0, -R5, R0 ;  /* 0x0000000005007221 */ /* 0x004fc80000000100 */
[----:B------:R-:W-:-:S04]  /*1710*/  FFMA.SAT R2, R0, R7, 0.5 ;  /* 0x3f00000000027423 */ /* 0x000fc80000002007 */
[----:B------:R-:W-:Y:S02]  /*1720*/  FFMA.RM R2, R2, R11, 12582913 ;  /* 0x4b40000102027423 */ /* 0x000fe4000000400b */
[----:B------:R-:W1:Y:S02]  /*1730*/  MUFU.RCP R11, R10 ;  /* 0x0000000a000b7308 */ /* 0x000e640000001000 */
[C---:B------:R-:W-:Y:S01]  /*1740*/  FADD R7, R2.reuse, -12583039 ;  /* 0xcb40007f02077421 */ /* 0x040fe20000000000 */
[----:B------:R-:W-:-:S03]  /*1750*/  SHF.L.U32 R2, R2, 0x17, RZ ;  /* 0x0000001702027819 */ /* 0x000fc600000006ff */
[----:B------:R-:W-:-:S04]  /*1760*/  FFMA R7, R0, 1.4426950216293334961, -R7 ;  /* 0x3fb8aa3b00077823 */ /* 0x000fc80000000807 */
[----:B------:R-:W-:-:S06]  /*1770*/  FFMA R7, R0, 1.925963033500011079e-08, R7 ;  /* 0x32a5706000077823 */ /* 0x000fcc0000000007 */
[----:B------:R-:W2:Y:S01]  /*1780*/  MUFU.EX2 R7, R7 ;  /* 0x0000000700077308 */ /* 0x000ea20000000800 */
[----:B-1----:R-:W-:-:S04]  /*1790*/  FFMA R0, -R10, R11, 1 ;  /* 0x3f8000000a007423 */ /* 0x002fc8000000010b */
[----:B------:R-:W-:Y:S01]  /*17a0*/  FFMA R0, R11, R0, R11 ;  /* 0x000000000b007223 */ /* 0x000fe2000000000b */
[----:B--2---:R-:W-:-:S04]  /*17b0*/  FMUL R13, R2, R7 ;  /* 0x00000007020d7220 */ /* 0x004fc80000400000 */
[----:B------:R-:W1:Y:S01]  /*17c0*/  FCHK P0, R13, R10 ;  /* 0x0000000a0d007302 */ /* 0x000e620000000000 */
        /* <DEDUP_REMOVED lines=9> */
.L_x_22:
[----:B------:R-:W-:Y:S05]  /*1860*/  BSYNC.RECONVERGENT B0 ;  /* 0x0000000000007941 */ /* 0x000fea0003800200 */
.L_x_21:
[----:B------:R-:W-:-:S04]  /*1870*/  IADD3 R2, P0, PT, R8, UR8, RZ ;  /* 0x0000000808027c10 */ /* 0x000fc8000ff1e0ff */
[----:B------:R-:W-:-:S05]  /*1880*/  IADD3.X R3, PT, PT, RZ, R9, RZ, P0, !PT ;  /* 0x00000009ff037210 */ /* 0x000fca00007fe4ff */
[----:B------:R-:W2:Y:S01]  /*1890*/  LDG.E.CONSTANT R2, desc[UR10][R2.64] ;  /* 0x0000000a02027981 */ /* 0x000ea2000c1e9900 */
[----:B------:R-:W-:Y:S01]  /*18a0*/  HFMA2 R9, -RZ, RZ, 0.96630859375, -0.0022525787353515625 ;  /* 0x3bbb989dff097431 */ /* 0x000fe200000001ff */
[----:B------:R-:W-:Y:S01]  /*18b0*/  MOV R11, 0x437c0000 ;  /* 0x437c0000000b7802 */ /* 0x000fe20000000f00 */
[----:B------:R-:W0:Y:S01]  /*18c0*/  MUFU.RCP R21, R10 ;  /* 0x0000000a00157308 */ /* 0x000e220000001000 */
[----:B------:R-:W-:Y:S01]  /*18d0*/  IADD3 R8, P0, PT, R22, UR8, RZ ;  /* 0x0000000816087c10 */ /* 0x000fe2000ff1e0ff */
[----:B------:R-:W-:Y:S01]  /*18e0*/  BSSY.RECONVERGENT B0, `(.L_x_23) ;  /* 0x0000017000007945 */ /* 0x000fe20003800200 */
[----:B--2---:R-:W-:-:S04]  /*18f0*/  FADD R0, -R5, R2 ;  /* 0x0000000205007221 */ /* 0x004fc80000000100 */
[----:B------:R-:W-:-:S04]  /*1900*/  FFMA.SAT R6, R0, R9, 0.5 ;  /* 0x3f00000000067423 */ /* 0x000fc80000002009 */
[----:B------:R-:W-:-:S04]  /*1910*/  FFMA.RM R6, R6, R11, 12582913 ;  /* 0x4b40000106067423 */ /* 0x000fc8000000400b */
[C---:B------:R-:W-:Y:S01]  /*1920*/  FADD R9, R6.reuse, -12583039 ;  /* 0xcb40007f06097421 */ /* 0x040fe20000000000 */
[----:B------:R-:W-:-:S03]  /*1930*/  SHF.L.U32 R6, R6, 0x17, RZ ;  /* 0x0000001706067819 */ /* 0x000fc600000006ff */
[----:B------:R-:W-:-:S04]  /*1940*/  FFMA R9, R0, 1.4426950216293334961, -R9 ;  /* 0x3fb8aa3b00097823 */ /* 0x000fc80000000809 */
[----:B------:R-:W-:Y:S01]  /*1950*/  FFMA R11, R0, 1.925963033500011079e-08, R9 ;  /* 0x32a57060000b7823 */ /* 0x000fe20000000009 */
[----:B------:R-:W-:Y:S01]  /*1960*/  IADD3.X R9, PT, PT, RZ, R23, RZ, P0, !PT ;  /* 0x00000017ff097210 */ /* 0x000fe200007fe4ff */
[----:B0-----:R-:W-:-:S04]  /*1970*/  FFMA R0, -R10, R21, 1 ;  /* 0x3f8000000a007423 */ /* 0x001fc80000000115 */
[----:B------:R-:W0:Y:S01]  /*1980*/  MUFU.EX2 R11, R11 ;  /* 0x0000000b000b7308 */ /* 0x000e220000000800 */
[----:B------:R1:W-:Y:S01]  /*1990*/  STG.E desc[UR10][R8.64], R7 ;  /* 0x0000000708007986 */ /* 0x0003e2000c10190a */
[----:B------:R-:W-:Y:S01]  /*19a0*/  FFMA R0, R21, R0, R21 ;  /* 0x0000000015007223 */ /* 0x000fe20000000015 */
[----:B0-----:R-:W-:-:S05]  /*19b0*/  FMUL R13, R6, R11 ;  /* 0x0000000b060d7220 */ /* 0x001fca0000400000 */
[----:B------:R-:W0:Y:S01]  /*19c0*/  FCHK P0, R13, R10 ;  /* 0x0000000a0d007302 */ /* 0x000e220000000000 */
[----:B------:R-:W-:-:S04]  /*19d0*/  FFMA R3, R0, R13, RZ ;  /* 0x0000000d00037223 */ /* 0x000fc800000000ff */
[----:B------:R-:W-:-:S04]  /*19e0*/  FFMA R2, -R10, R3, R13 ;  /* 0x000000030a027223 */ /* 0x000fc8000000010d */
[----:B------:R-:W-:Y:S01]  /*19f0*/  FFMA R0, R0, R2, R3 ;  /* 0x0000000200007223 */ /* 0x000fe20000000003 */
[----:B01----:R-:W-:Y:S06]  /*1a00*/  @!P0 BRA `(.L_x_24) ;  /* 0x0000000000108947 */ /* 0x003fec0003800000 */
[----:B------:R-:W-:Y:S02]  /*1a10*/  MOV R3, R13 ;  /* 0x0000000d00037202 */ /* 0x000fe40000000f00 */
[----:B------:R-:W-:Y:S02]  /*1a20*/  MOV R0, R10 ;  /* 0x0000000a00007202 */ /* 0x000fe40000000f00 */
[----:B------:R-:W-:-:S07]  /*1a30*/  MOV R2, 0x1a50 ;  /* 0x00001a5000027802 */ /* 0x000fce0000000f00 */
[----:B------:R-:W-:Y:S05]  /*1a40*/  CALL.REL.NOINC `($__internal_0_$__cuda_sm3x_div_rn_noftz_f32_slowpath) ;  /* 0x0000000000207944 */ /* 0x000fea0003c00000 */
.L_x_24:
[----:B------:R-:W-:Y:S05]  /*1a50*/  BSYNC.RECONVERGENT B0 ;  /* 0x0000000000007941 */ /* 0x000fea0003800200 */
.L_x_23:
[----:B------:R-:W-:Y:S02]  /*1a60*/  IADD3 R2, P0, PT, R8, UR8, RZ ;  /* 0x0000000808027c10 */ /* 0x000fe4000ff1e0ff */
[----:B------:R-:W-:-:S03]  /*1a70*/  IADD3 R4, PT, PT, R4, UR8, RZ ;  /* 0x0000000804047c10 */ /* 0x000fc6000fffe0ff */
[----:B------:R-:W-:Y:S01]  /*1a80*/  IMAD.X R3, RZ, RZ, R9, P0 ;  /* 0x000000ffff037224 */ /* 0x000fe200000e0609 */
[----:B------:R-:W-:-:S04]  /*1a90*/  ISETP.GE.AND P0, PT, R4, UR4, PT ;  /* 0x0000000404007c0c */ /* 0x000fc8000bf06270 */
[----:B------:R2:W-:Y:S09]  /*1aa0*/  STG.E desc[UR10][R2.64], R0 ;  /* 0x0000000002007986 */ /* 0x0005f2000c10190a */
[----:B------:R-:W-:Y:S05]  /*1ab0*/  @!P0 BRA `(.L_x_25) ;  /* 0xfffffff800008947 */ /* 0x000fea000383ffff */
[----:B------:R-:W-:Y:S05]  /*1ac0*/  EXIT ;  /* 0x000000000000794d */ /* 0x000fea0003800000 */
        .weak           $__internal_0_$__cuda_sm3x_div_rn_noftz_f32_slowpath
        .type           $__internal_0_$__cuda_sm3x_div_rn_noftz_f32_slowpath,@function
        .size           $__internal_0_$__cuda_sm3x_div_rn_noftz_f32_slowpath,(.L_x_38 - $__internal_0_$__cuda_sm3x_div_rn_noftz_f32_slowpath)
$__internal_0_$__cuda_sm3x_div_rn_noftz_f32_slowpath:
[----:B------:R-:W-:Y:S01]  /*1ad0*/  SHF.R.U32.HI R6, RZ, 0x17, R0 ;  /* 0x00000017ff067819 */ /* 0x000fe20000011600 */
[----:B------:R-:W-:Y:S01]  /*1ae0*/  BSSY.RECONVERGENT B2, `(.L_x_26) ;  /* 0x0000062000027945 */ /* 0x000fe20003800200 */
[----:B------:R-:W-:Y:S02]  /*1af0*/  SHF.R.U32.HI R11, RZ, 0x17, R3 ;  /* 0x00000017ff0b7819 */ /* 0x000fe40000011603 */
[----:B------:R-:W-:Y:S02]  /*1b00*/  LOP3.LUT R6, R6, 0xff, RZ, 0xc0, !PT ;  /* 0x000000ff06067812 */ /* 0x000fe400078ec0ff */
[----:B------:R-:W-:Y:S02]  /*1b10*/  LOP3.LUT R11, R11, 0xff, RZ, 0xc0, !PT ;  /* 0x000000ff0b0b7812 */ /* 0x000fe400078ec0ff */
[----:B------:R-:W-:Y:S02]  /*1b20*/  IADD3 R12, PT, PT, R6, -0x1, RZ ;  /* 0xffffffff060c7810 */ /* 0x000fe40007ffe0ff */
[----:B------:R-:W-:-:S02]  /*1b30*/  IADD3 R13, PT, PT, R11, -0x1, RZ ;  /* 0xffffffff0b0d7810 */ /* 0x000fc40007ffe0ff */
[----:B------:R-:W-:-:S04]  /*1b40*/  ISETP.GT.U32.AND P0, PT, R12, 0xfd, PT ;  /* 0x000000fd0c00780c */ /* 0x000fc80003f04070 */
[----:B------:R-:W-:-:S13]  /*1b50*/  ISETP.GT.U32.OR P0, PT, R13, 0xfd, P0 ;  /* 0x000000fd0d00780c */ /* 0x000fda0000704470 */
[----:B------:R-:W-:Y:S01]  /*1b60*/  @!P0 MOV R7, RZ ;  /* 0x000000ff00078202 */ /* 0x000fe20000000f00 */
[----:B------:R-:W-:Y:S06]  /*1b70*/  @!P0 BRA `(.L_x_27) ;  /* 0x00000000005c8947 */ /* 0x000fec0003800000 */
[----:B------:R-:W-:Y:S02]  /*1b80*/  FSETP.GTU.FTZ.AND P0, PT, |R3|, +INF , PT ;  /* 0x7f8000000300780b */ /* 0x000fe40003f1c200 */
[----:B------:R-:W-:-:S04]  /*1b90*/  FSETP.GTU.FTZ.AND P1, PT, |R0|, +INF , PT ;  /* 0x7f8000000000780b */ /* 0x000fc80003f3c200 */
[----:B------:R-:W-:-:S13]  /*1ba0*/  PLOP3.LUT P0, PT, P0, P1, PT, 0xf8, 0x8f ;  /* 0x00000000008f781c */ /* 0x000fda0000703f70 */
[----:B------:R-:W-:Y:S05]  /*1bb0*/  @P0 BRA `(.L_x_28) ;  /* 0x00000004004c0947 */ /* 0x000fea0003800000 */
[----:B------:R-:W-:-:S13]  /*1bc0*/  LOP3.LUT P0, RZ, R0, 0x7fffffff, R3, 0xc8, !PT ;  /* 0x7fffffff00ff7812 */ /* 0x000fda000780c803 */
[----:B------:R-:W-:Y:S05]  /*1bd0*/  @!P0 BRA `(.L_x_29) ;  /* 0x00000004003c8947 */ /* 0x000fea0003800000 */
[C---:B------:R-:W-:Y:S02]  /*1be0*/  FSETP.NEU.FTZ.AND P3, PT, |R3|.reuse, +INF , PT ;  /* 0x7f8000000300780b */ /* 0x040fe40003f7d200 */
[----:B------:R-:W-:Y:S02]  /*1bf0*/  FSETP.NEU.FTZ.AND P1, PT, |R0|, +INF , PT ;  /* 0x7f8000000000780b */ /* 0x000fe40003f3d200 */
[----:B------:R-:W-:-:S11]  /*1c00*/  FSETP.NEU.FTZ.AND P0, PT, |R3|, +INF , PT ;  /* 0x7f8000000300780b */ /* 0x000fd60003f1d200 */
[----:B------:R-:W-:Y:S05]  /*1c10*/  @!P1 BRA !P3, `(.L_x_29) ;  /* 0x00000004002c9947 */ /* 0x000fea0005800000 */
[----:B------:R-:W-:-:S04]  /*1c20*/  LOP3.LUT P3, RZ, R3, 0x7fffffff, RZ, 0xc0, !PT ;  /* 0x7fffffff03ff7812 */ /* 0x000fc8000786c0ff */
[----:B------:R-:W-:-:S13]  /*1c30*/  PLOP3.LUT P1, PT, P1, P3, PT, 0x2f, 0xf2 ;  /* 0x0000000000f2781c */ /* 0x000fda0000f26577 */
[----:B------:R-:W-:Y:S05]  /*1c40*/  @P1 BRA `(.L_x_30) ;  /* 0x0000000400181947 */ /* 0x000fea0003800000 */
[----:B------:R-:W-:-:S04]  /*1c50*/  LOP3.LUT P1, RZ, R0, 0x7fffffff, RZ, 0xc0, !PT ;  /* 0x7fffffff00ff7812 */ /* 0x000fc8000782c0ff */
[----:B------:R-:W-:-:S13]  /*1c60*/  PLOP3.LUT P0, PT, P0, P1, PT, 0x2f, 0xf2 ;  /* 0x0000000000f2781c */ /* 0x000fda0000702577 */
[----:B------:R-:W-:Y:S05]  /*1c70*/  @P0 BRA `(.L_x_31) ;  /* 0x0000000400000947 */ /* 0x000fea0003800000 */
[----:B------:R-:W-:Y:S02]  /*1c80*/  ISETP.GE.AND P0, PT, R13, RZ, PT ;  /* 0x000000ff0d00720c */ /* 0x000fe40003f06270 */
[----:B------:R-:W-:-:S11]  /*1c90*/  ISETP.GE.AND P1, PT, R12, RZ, PT ;  /* 0x000000ff0c00720c */ /* 0x000fd60003f26270 */
[----:B------:R-:W-:Y:S01]  /*1ca0*/  @P0 MOV R7, RZ ;  /* 0x000000ff00070202 */ /* 0x000fe20000000f00 */
[----:B------:R-:W-:Y:S01]  /*1cb0*/  @!P0 FFMA R3, R3, 1.84467440737095516160e+19, RZ ;  /* 0x5f80000003038823 */ /* 0x000fe200000000ff */
[----:B------:R-:W-:Y:S01]  /*1cc0*/  @!P0 MOV R7, 0xffffffc0 ;  /* 0xffffffc000078802 */ /* 0x000fe20000000f00 */
[----:B------:R-:W-:-:S03]  /*1cd0*/  @!P1 FFMA R0, R0, 1.84467440737095516160e+19, RZ ;  /* 0x5f80000000009823 */ /* 0x000fc600000000ff */
[----:B------:R-:W-:-:S07]  /*1ce0*/  @!P1 IADD3 R7, PT, PT, R7, 0x40, RZ ;  /* 0x0000004007079810 */ /* 0x000fce0007ffe0ff */
.L_x_27:
[----:B------:R-:W-:Y:S01]  /*1cf0*/  LEA R13, R6, 0xc0800000, 0x17 ;  /* 0xc0800000060d7811 */ /* 0x000fe200078eb8ff */
[----:B------:R-:W-:Y:S01]  /*1d00*/  VIADD R11, R11, 0xffffff81 ;  /* 0xffffff810b0b7836 */ /* 0x000fe20000000000 */
[----:B------:R-:W-:Y:S02]  /*1d10*/  BSSY.RECONVERGENT B3, `(.L_x_32) ;  /* 0x0000035000037945 */ /* 0x000fe40003800200 */
[----:B------:R-:W-:Y:S01]  /*1d20*/  IADD3 R24, PT, PT, -R13, R0, RZ ;  /* 0x000000000d187210 */ /* 0x000fe20007ffe1ff */
[C---:B------:R-:W-:Y:S01]  /*1d30*/  IMAD R0, R11.reuse, -0x800000, R3 ;  /* 0xff8000000b007824 */ /* 0x040fe200078e0203 */
[----:B------:R-:W-:Y:S02]  /*1d40*/  IADD3 R6, PT, PT, R11, 0x7f, -R6 ;  /* 0x0000007f0b067810 */ /* 0x000fe40007ffe806 */
[----:B------:R-:W0:Y:S01]  /*1d50*/  MUFU.RCP R12, R24 ;  /* 0x00000018000c7308 */ /* 0x000e220000001000 */
[----:B------:R-:W-:Y:S01]  /*1d60*/  FADD.FTZ R13, -R24, -RZ ;  /* 0x800000ff180d7221 */ /* 0x000fe20000010100 */
[----:B------:R-:W-:-:S03]  /*1d70*/  IADD3 R7, PT, PT, R6, R7, RZ ;  /* 0x0000000706077210 */ /* 0x000fc60007ffe0ff */
[----:B0-----:R-:W-:-:S04]  /*1d80*/  FFMA R21, R12, R13, 1 ;  /* 0x3f8000000c157423 */ /* 0x001fc8000000000d */
[----:B------:R-:W-:-:S04]  /*1d90*/  FFMA R21, R12, R21, R12 ;  /* 0x000000150c157223 */ /* 0x000fc8000000000c */
[----:B------:R-:W-:-:S04]  /*1da0*/  FFMA R12, R0, R21, RZ ;  /* 0x00000015000c7223 */ /* 0x000fc800000000ff */
[----:B------:R-:W-:-:S04]  /*1db0*/  FFMA R3, R13, R12, R0 ;  /* 0x0000000c0d037223 */ /* 0x000fc80000000000 */
[----:B------:R-:W-:-:S04]  /*1dc0*/  FFMA R12, R21, R3, R12 ;  /* 0x00000003150c7223 */ /* 0x000fc8000000000c */
[----:B------:R-:W-:-:S04]  /*1dd0*/  FFMA R13, R13, R12, R0 ;  /* 0x0000000c0d0d7223 */ /* 0x000fc80000000000 */
[----:B------:R-:W-:-:S05]  /*1de0*/  FFMA R0, R21, R13, R12 ;  /* 0x0000000d15007223 */ /* 0x000fca000000000c */
[----:B------:R-:W-:-:S04]  /*1df0*/  SHF.R.U32.HI R3, RZ, 0x17, R0 ;  /* 0x00000017ff037819 */ /* 0x000fc80000011600 */
[----:B------:R-:W-:-:S04]  /*1e00*/  LOP3.LUT R6, R3, 0xff, RZ, 0xc0, !PT ;  /* 0x000000ff03067812 */ /* 0x000fc800078ec0ff */
[----:B------:R-:W-:-:S04]  /*1e10*/  IADD3 R3, PT, PT, R6, R7, RZ ;  /* 0x0000000706037210 */ /* 0x000fc80007ffe0ff */
[----:B------:R-:W-:-:S04]  /*1e20*/  IADD3 R6, PT, PT, R3, -0x1, RZ ;  /* 0xffffffff03067810 */ /* 0x000fc80007ffe0ff */
[----:B------:R-:W-:-:S13]  /*1e30*/  ISETP.GE.U32.AND P0, PT, R6, 0xfe, PT ;  /* 0x000000fe0600780c */ /* 0x000fda0003f06070 */
[----:B------:R-:W-:Y:S05]  /*1e40*/  @!P0 BRA `(.L_x_33) ;  /* 0x0000000000808947 */ /* 0x000fea0003800000 */
[----:B------:R-:W-:-:S13]  /*1e50*/  ISETP.GT.AND P0, PT, R3, 0xfe, PT ;  /* 0x000000fe0300780c */ /* 0x000fda0003f04270 */
[----:B------:R-:W-:Y:S05]  /*1e60*/  @P0 BRA `(.L_x_34) ;  /* 0x00000000006c0947 */ /* 0x000fea0003800000 */
[----:B------:R-:W-:-:S13]  /*1e70*/  ISETP.GE.AND P0, PT, R3, 0x1, PT ;  /* 0x000000010300780c */ /* 0x000fda0003f06270 */
[----:B------:R-:W-:Y:S05]  /*1e80*/  @P0 BRA `(.L_x_35) ;  /* 0x0000000000740947 */ /* 0x000fea0003800000 */
[----:B------:R-:W-:Y:S02]  /*1e90*/  ISETP.GE.AND P0, PT, R3, -0x18, PT ;  /* 0xffffffe80300780c */ /* 0x000fe40003f06270 */
[----:B------:R-:W-:-:S11]  /*1ea0*/  LOP3.LUT R0, R0, 0x80000000, RZ, 0xc0, !PT ;  /* 0x8000000000007812 */ /* 0x000fd600078ec0ff */
[----:B------:R-:W-:Y:S05]  /*1eb0*/  @!P0 BRA `(.L_x_35) ;  /* 0x0000000000688947 */ /* 0x000fea0003800000 */
[-CC-:B------:R-:W-:Y:S01]  /*1ec0*/  FFMA.RZ R6, R21, R13.reuse, R12.reuse ;  /* 0x0000000d15067223 */ /* 0x180fe2000000c00c */
[----:B------:R-:W-:Y:S01]  /*1ed0*/  IADD3 R11, PT, PT, R3, 0x20, RZ ;  /* 0x00000020030b7810 */ /* 0x000fe20007ffe0ff */
[CCC-:B------:R-:W-:Y:S01]  /*1ee0*/  FFMA.RP R7, R21.reuse, R13.reuse, R12.reuse ;  /* 0x0000000d15077223 */ /* 0x1c0fe2000000800c */
[----:B------:R-:W-:Y:S01]  /*1ef0*/  FFMA.RM R12, R21, R13, R12 ;  /* 0x0000000d150c7223 */ /* 0x000fe2000000400c */
[C---:B------:R-:W-:Y:S02]  /*1f00*/  ISETP.NE.AND P3, PT, R3.reuse, RZ, PT ;  /* 0x000000ff0300720c */ /* 0x040fe40003f65270 */
[----:B------:R-:W-:Y:S02]  /*1f10*/  LOP3.LUT R6, R6, 0x7fffff, RZ, 0xc0, !PT ;  /* 0x007fffff06067812 */ /* 0x000fe400078ec0ff */
[----:B------:R-:W-:Y:S02]  /*1f20*/  ISETP.NE.AND P1, PT, R3, RZ, PT ;  /* 0x000000ff0300720c */ /* 0x000fe40003f25270 */
[----:B------:R-:W-:-:S02]  /*1f30*/  LOP3.LUT R6, R6, 0x800000, RZ, 0xfc, !PT ;  /* 0x0080000006067812 */ /* 0x000fc400078efcff */
[----:B------:R-:W-:Y:S02]  /*1f40*/  IADD3 R3, PT, PT, -R3, RZ, RZ ;  /* 0x000000ff03037210 */ /* 0x000fe40007ffe1ff */
[----:B------:R-:W-:Y:S02]  /*1f50*/  SHF.L.U32 R11, R6, R11, RZ ;  /* 0x0000000b060b7219 */ /* 0x000fe400000006ff */
[----:B------:R-:W-:Y:S02]  /*1f60*/  FSETP.NEU.FTZ.AND P0, PT, R7, R12, PT ;  /* 0x0000000c0700720b */ /* 0x000fe40003f1d000 */
[----:B------:R-:W-:Y:S02]  /*1f70*/  SEL R3, R3, RZ, P3 ;  /* 0x000000ff03037207 */ /* 0x000fe40001800000 */
[----:B------:R-:W-:Y:S02]  /*1f80*/  ISETP.NE.AND P1, PT, R11, RZ, P1 ;  /* 0x000000ff0b00720c */ /* 0x000fe40000f25270 */
[----:B------:R-:W-:-:S02]  /*1f90*/  SHF.R.U32.HI R12, RZ, R3, R6 ;  /* 0x00000003ff0c7219 */ /* 0x000fc40000011606 */
[----:B------:R-:W-:Y:S02]  /*1fa0*/  PLOP3.LUT P0, PT, P0, P1, PT, 0xf8, 0x8f ;  /* 0x00000000008f781c */ /* 0x000fe40000703f70 */
[----:B------:R-:W-:Y:S02]  /*1fb0*/  SHF.R.U32.HI R6, RZ, 0x1, R12 ;  /* 0x00000001ff067819 */ /* 0x000fe4000001160c */
[----:B------:R-:W-:-:S04]  /*1fc0*/  SEL R3, RZ, 0x1, !P0 ;  /* 0x00000001ff037807 */ /* 0x000fc80004000000 */
[----:B------:R-:W-:-:S04]  /*1fd0*/  LOP3.LUT R3, R3, 0x1, R6, 0xf8, !PT ;  /* 0x0000000103037812 */ /* 0x000fc800078ef806 */
[----:B------:R-:W-:-:S04]  /*1fe0*/  LOP3.LUT R3, R3, R12, RZ, 0xc0, !PT ;  /* 0x0000000c03037212 */ /* 0x000fc800078ec0ff */
[----:B------:R-:W-:-:S04]  /*1ff0*/  IADD3 R3, PT, PT, R6, R3, RZ ;  /* 0x0000000306037210 */ /* 0x000fc80007ffe0ff */
[----:B------:R-:W-:Y:S01]  /*2000*/  LOP3.LUT R0, R3, R0, RZ, 0xfc, !PT ;  /* 0x0000000003007212 */ /* 0x000fe200078efcff */
[----:B------:R-:W-:Y:S06]  /*2010*/  BRA `(.L_x_35) ;  /* 0x0000000000107947 */ /* 0x000fec0003800000 */
.L_x_34:
[----:B------:R-:W-:-:S04]  /*2020*/  LOP3.LUT R0, R0, 0x80000000, RZ, 0xc0, !PT ;  /* 0x8000000000007812 */ /* 0x000fc800078ec0ff */
[----:B------:R-:W-:Y:S01]  /*2030*/  LOP3.LUT R0, R0, 0x7f800000, RZ, 0xfc, !PT ;  /* 0x7f80000000007812 */ /* 0x000fe200078efcff */
[----:B------:R-:W-:Y:S06]  /*2040*/  BRA `(.L_x_35) ;  /* 0x0000000000047947 */ /* 0x000fec0003800000 */
.L_x_33:
[----:B------:R-:W-:-:S07]  /*2050*/  LEA R0, R7, R0, 0x17 ;  /* 0x0000000007007211 */ /* 0x000fce00078eb8ff */
.L_x_35:
[----:B------:R-:W-:Y:S05]  /*2060*/  BSYNC.RECONVERGENT B3 ;  /* 0x0000000000037941 */ /* 0x000fea0003800200 */
.L_x_32:
[----:B------:R-:W-:Y:S05]  /*2070*/  BRA `(.L_x_36) ;  /* 0x0000000000207947 */ /* 0x000fea0003800000 */
.L_x_31:
[----:B------:R-:W-:-:S04]  /*2080*/  LOP3.LUT R0, R0, 0x80000000, R3, 0x48, !PT ;  /* 0x8000000000007812 */ /* 0x000fc800078e4803 */
[----:B------:R-:W-:Y:S01]  /*2090*/  LOP3.LUT R0, R0, 0x7f800000, RZ, 0xfc, !PT ;  /* 0x7f80000000007812 */ /* 0x000fe200078efcff */
[----:B------:R-:W-:Y:S06]  /*20a0*/  BRA `(.L_x_36) ;  /* 0x0000000000147947 */ /* 0x000fec0003800000 */
.L_x_30:
[----:B------:R-:W-:Y:S01]  /*20b0*/  LOP3.LUT R0, R0, 0x80000000, R3, 0x48, !PT ;  /* 0x8000000000007812 */ /* 0x000fe200078e4803 */
[----:B------:R-:W-:Y:S06]  /*20c0*/  BRA `(.L_x_36) ;  /* 0x00000000000c7947 */ /* 0x000fec0003800000 */
.L_x_29:
[----:B------:R-:W0:Y:S01]  /*20d0*/  MUFU.RSQ R0, -QNAN ;  /* 0xffc0000000007908 */ /* 0x000e220000001400 */
[----:B------:R-:W-:Y:S05]  /*20e0*/  BRA `(.L_x_36) ;  /* 0x0000000000047947 */ /* 0x000fea0003800000 */
.L_x_28:
[----:B------:R-:W-:-:S07]  /*20f0*/  FADD.FTZ R0, R3, R0 ;  /* 0x0000000003007221 */ /* 0x000fce0000010000 */
.L_x_36:
[----:B------:R-:W-:Y:S05]  /*2100*/  BSYNC.RECONVERGENT B2 ;  /* 0x0000000000027941 */ /* 0x000fea0003800200 */
.L_x_26:
[----:B------:R-:W-:-:S04]  /*2110*/  HFMA2 R3, -RZ, RZ, 0, 0 ;  /* 0x00000000ff037431 */ /* 0x000fc800000001ff */
[----:B0-----:R-:W-:Y:S05]  /*2120*/  RET.REL.NODEC R2 `(_Z14online_softmaxPKfPfii) ;  /* 0xffffffdc02b47950 */ /* 0x001fea0003c3ffff */
.L_x_37:
[----:B------:R-:W-:-:S00]  /*2130*/  BRA `(.L_x_37) ;  /* 0xfffffffc00fc7947 */ /* 0x000fc0000383ffff */
[----:B------:R-:W-:-:S00]  /*2140*/  NOP ;  /* 0x0000000000007918 */ /* 0x000fc00000000000 */
        /* <DEDUP_REMOVED lines=11> */
.L_x_38:


//--------------------- .nv.shared._Z14online_softmaxPKfPfii --------------------------
	.section	.nv.shared._Z14online_softmaxPKfPfii,"aw",@nobits
	.sectionflags	@""
	.align	16
	.zero		1024


//--------------------- .nv.shared.reserved.0     --------------------------
	.section	.nv.shared.reserved.0,"aw",@nobits
	.weak		__nv_reservedSMEM_offset_0_alias
	.size		__nv_reservedSMEM_offset_0_alias, 0, 64
	.other		__nv_reservedSMEM_offset_0_alias,@"STO_CUDA_RESERVED_SHARED STV_DEFAULT"
__nv_reservedSMEM_offset_0_alias:
	.zero		0
	.zero		64


//--------------------- .nv.constant0._Z14online_softmaxPKfPfii --------------------------
	.section	.nv.constant0._Z14online_softmaxPKfPfii,"a",@progbits
	.sectionflags	@""
	.align	4
.nv.constant0._Z14online_softmaxPKfPfii:
	.zero		920


//--------------------- SYMBOLS --------------------------

	.type		.nv.reservedSmem.offset0,@object
	.size		.nv.reservedSmem.offset0,0x4
	.type		.nv.reservedSmem.cap,@object
	.size		.nv.reservedSmem.cap,0x4
